// auto-generated by cutlass_sweep.gemm — config: {"arch": "sm_90", "cluster_m": 1, "cluster_n": 2, "dtype": "e5m2", "stages": 3, "tile_k": 32, "tile_m": 64, "tile_n": 128}
#include "cutlass/cutlass.h"
#include "cutlass/gemm/collective/collective_builder.hpp"
#include "cutlass/gemm/device/gemm_universal_adapter.h"
#include "cutlass/gemm/kernel/gemm_universal.hpp"
#include "cutlass/epilogue/collective/collective_builder.hpp"

using ElemA = cutlass::float_e5m2_t;
using ElemB = cutlass::float_e5m2_t;
using ElemCD = cutlass::float_e5m2_t;
using Acc  = float;
using TileShape    = cute::Shape<cute::_64, cute::_128, cute::_32>;
using ClusterShape = cute::Shape<cute::_1, cute::_2, cute::_1>;

using CollectiveEpilogue = typename cutlass::epilogue::collective::CollectiveBuilder<
    cutlass::arch::Sm90, cutlass::arch::OpClassTensorOp,
    TileShape, ClusterShape,
    cutlass::epilogue::collective::EpilogueTileAuto,
    Acc, Acc,
    ElemCD, cutlass::layout::RowMajor, 128 / cutlass::sizeof_bits<ElemCD>::value,
    ElemCD, cutlass::layout::RowMajor, 128 / cutlass::sizeof_bits<ElemCD>::value,
    cutlass::epilogue::collective::EpilogueScheduleAuto
  >::CollectiveOp;

using CollectiveMainloop = typename cutlass::gemm::collective::CollectiveBuilder<
    cutlass::arch::Sm90, cutlass::arch::OpClassTensorOp,
    ElemA, cutlass::layout::RowMajor, 128 / cutlass::sizeof_bits<ElemA>::value,
    ElemB, cutlass::layout::ColumnMajor, 128 / cutlass::sizeof_bits<ElemB>::value,
    Acc,
    TileShape, ClusterShape,
    cutlass::gemm::collective::StageCount<3>,
    cutlass::gemm::collective::KernelScheduleAuto
  >::CollectiveOp;

using GemmKernel = cutlass::gemm::kernel::GemmUniversal<
    cute::Shape<int,int,int,int>,
    CollectiveMainloop,
    CollectiveEpilogue
>;
using Gemm = cutlass::gemm::device::GemmUniversalAdapter<GemmKernel>;

// Force the device kernel symbol into the cubin without needing a host main.
auto* _anchor = &cutlass::device_kernel<GemmKernel>;


// ===== COMPILED SASS (sm_90a) =====

	.target	sm_90a

	.elftype	@"ET_EXEC"


//--------------------- .note.nv.tkinfo           --------------------------
	.section	.note.nv.tkinfo,"",@"SHT_NOTE"
	.sectionflags	@"SHF_NOTE_NV_TKINFO"
	.tkinfo
        /*0018*/ 	.word	0x00000002
        /*0030*/ 	.string	""
        /*0030*/ 	.string	"ptxas"
        /*0030*/ 	.string	"Cuda compilation tools, release 13.0, V13.0.88"
        /*0030*/ 	.string	"Build cuda_13.0.r13.0/compiler.36424714_0"
        /*0030*/ 	.string	"-arch sm_90a -m 64 "



//--------------------- .note.nv.cuinfo           --------------------------
	.section	.note.nv.cuinfo,"",@"SHT_NOTE"
	.sectionflags	@"SHF_NOTE_NV_CUINFO"
        /*0018*/ 	.short	0x0002
        /*001a*/ 	.short	0x005a
        /*001c*/ 	.short	0x0082
	.zero		2


//--------------------- .nv.info                  --------------------------
	.section	.nv.info,"",@"SHT_CUDA_INFO"
	.align	4


	//----- nvinfo : EIATTR_REGCOUNT
	.align		4
        /*0000*/ 	.byte	0x04, 0x2f
        /*0002*/ 	.short	(.L_12 - .L_11)
	.align		4
.L_11:
        /*0004*/ 	.word	index@(_ZN7cutlass13device_kernelINS_4gemm6kernel13GemmUniversalIN4cute5tupleIJiiiiEEENS1_10collective13CollectiveMmaINS1_37MainloopSm90TmaGmmaWarpSpecializedFP8ILi3ENS5_IJNS4_1CILi1EEENSA_ILi2EEESB_EEENS1_32KernelTmaWarpSpecializedPingpongEEENS5_IJNSA_ILi64EEENSA_ILi128EEENSA_ILi32EEEEEENS_12float_e5m2_tENS5_IJlSB_lEEESK_SL_NS4_8TiledMMAINS4_8MMA_AtomIJNS4_4SM904GMMA31MMA_64x128x32_F32E5M2E5M2_SS_TNILNSP_7ScaleInE1ELSR_1EEEEEENS4_6LayoutINS5_IJSB_SB_SB_EEENS5_IJNSA_ILi0EEESW_SW_EEEEENS5_IJNS4_10UnderscoreESZ_SZ_EEEEENS4_23SM90_TMA_LOAD_MULTICASTENS4_14ComposedLayoutINS4_7SwizzleILi1ELi4ELi3EEENS4_18smem_ptr_flag_bitsILi8EEENSU_INS5_IJNSA_ILi8EEESI_EEENS5_IJSI_SB_EEEEEEEvNS4_8identityENS4_13SM90_TMA_LOADES1C_vS1D_EENS_8epilogue10collective6detail29Sm90TmaWarpSpecializedAdapterINS1H_15DefaultEpilogueISK_SL_SL_NS1G_6thread17LinearCombinationISK_Li1EffLNS1L_9ScaleType4KindE0ELNS_15FloatRoundStyleE2ESK_EENS1_15EpilogueDefaultEEEEEvvEEEEvNT_6ParamsE)
        /*0008*/ 	.word	0x000000a8


	//----- nvinfo : EIATTR_FRAME_SIZE
	.align		4
.L_12:
        /*000c*/ 	.byte	0x04, 0x11
        /*000e*/ 	.short	(.L_14 - .L_13)
	.align		4
.L_13:
        /*0010*/ 	.word	index@(_ZN7cutlass13device_kernelINS_4gemm6kernel13GemmUniversalIN4cute5tupleIJiiiiEEENS1_10collective13CollectiveMmaINS1_37MainloopSm90TmaGmmaWarpSpecializedFP8ILi3ENS5_IJNS4_1CILi1EEENSA_ILi2EEESB_EEENS1_32KernelTmaWarpSpecializedPingpongEEENS5_IJNSA_ILi64EEENSA_ILi128EEENSA_ILi32EEEEEENS_12float_e5m2_tENS5_IJlSB_lEEESK_SL_NS4_8TiledMMAINS4_8MMA_AtomIJNS4_4SM904GMMA31MMA_64x128x32_F32E5M2E5M2_SS_TNILNSP_7ScaleInE1ELSR_1EEEEEENS4_6LayoutINS5_IJSB_SB_SB_EEENS5_IJNSA_ILi0EEESW_SW_EEEEENS5_IJNS4_10UnderscoreESZ_SZ_EEEEENS4_23SM90_TMA_LOAD_MULTICASTENS4_14ComposedLayoutINS4_7SwizzleILi1ELi4ELi3EEENS4_18smem_ptr_flag_bitsILi8EEENSU_INS5_IJNSA_ILi8EEESI_EEENS5_IJSI_SB_EEEEEEEvNS4_8identityENS4_13SM90_TMA_LOADES1C_vS1D_EENS_8epilogue10collective6detail29Sm90TmaWarpSpecializedAdapterINS1H_15DefaultEpilogueISK_SL_SL_NS1G_6thread17LinearCombinationISK_Li1EffLNS1L_9ScaleType4KindE0ELNS_15FloatRoundStyleE2ESK_EENS1_15EpilogueDefaultEEEEEvvEEEEvNT_6ParamsE)
        /*0014*/ 	.word	0x00000000


	//----- nvinfo : EIATTR_MIN_STACK_SIZE
	.align		4
.L_14:
        /*0018*/ 	.byte	0x04, 0x12
        /*001a*/ 	.short	(.L_16 - .L_15)
	.align		4
.L_15:
        /*001c*/ 	.word	index@(_ZN7cutlass13device_kernelINS_4gemm6kernel13GemmUniversalIN4cute5tupleIJiiiiEEENS1_10collective13CollectiveMmaINS1_37MainloopSm90TmaGmmaWarpSpecializedFP8ILi3ENS5_IJNS4_1CILi1EEENSA_ILi2EEESB_EEENS1_32KernelTmaWarpSpecializedPingpongEEENS5_IJNSA_ILi64EEENSA_ILi128EEENSA_ILi32EEEEEENS_12float_e5m2_tENS5_IJlSB_lEEESK_SL_NS4_8TiledMMAINS4_8MMA_AtomIJNS4_4SM904GMMA31MMA_64x128x32_F32E5M2E5M2_SS_TNILNSP_7ScaleInE1ELSR_1EEEEEENS4_6LayoutINS5_IJSB_SB_SB_EEENS5_IJNSA_ILi0EEESW_SW_EEEEENS5_IJNS4_10UnderscoreESZ_SZ_EEEEENS4_23SM90_TMA_LOAD_MULTICASTENS4_14ComposedLayoutINS4_7SwizzleILi1ELi4ELi3EEENS4_18smem_ptr_flag_bitsILi8EEENSU_INS5_IJNSA_ILi8EEESI_EEENS5_IJSI_SB_EEEEEEEvNS4_8identityENS4_13SM90_TMA_LOADES1C_vS1D_EENS_8epilogue10collective6detail29Sm90TmaWarpSpecializedAdapterINS1H_15DefaultEpilogueISK_SL_SL_NS1G_6thread17LinearCombinationISK_Li1EffLNS1L_9ScaleType4KindE0ELNS_15FloatRoundStyleE2ESK_EENS1_15EpilogueDefaultEEEEEvvEEEEvNT_6ParamsE)
        /*0020*/ 	.word	0x00000000
.L_16:


//--------------------- .nv.compat                --------------------------
	.section	.nv.compat,"",@"SHT_CUDA_COMPAT_INFO"
	.align	4
        /*0000*/ 	.byte	0x02, 0x09, 0x01, 0x00, 0x02, 0x02, 0x04, 0x00, 0x02, 0x05, 0x05, 0x00, 0x03, 0x07, 0x01, 0x01
        /*0010*/ 	.byte	0x02, 0x03, 0x01, 0x00, 0x02, 0x06, 0x01, 0x00, 0x04, 0x0b, 0x08, 0x00, 0x00, 0x00, 0x00, 0x00
        /*0020*/ 	.byte	0x00, 0x00, 0x00, 0x00


//--------------------- .nv.info._ZN7cutlass13device_kernelINS_4gemm6kernel13GemmUniversalIN4cute5tupleIJiiiiEEENS1_10collective13CollectiveMmaINS1_37MainloopSm90TmaGmmaWarpSpecializedFP8ILi3ENS5_IJNS4_1CILi1EEENSA_ILi2EEESB_EEENS1_32KernelTmaWarpSpecializedPingpongEEENS5_IJNSA_ILi64EEENSA_ILi128EEENSA_ILi32EEEEEENS_12float_e5m2_tENS5_IJlSB_lEEESK_SL_NS4_8TiledMMAINS4_8MMA_AtomIJNS4_4SM904GMMA31MMA_64x128x32_F32E5M2E5M2_SS_TNILNSP_7ScaleInE1ELSR_1EEEEEENS4_6LayoutINS5_IJSB_SB_SB_EEENS5_IJNSA_ILi0EEESW_SW_EEEEENS5_IJNS4_10UnderscoreESZ_SZ_EEEEENS4_23SM90_TMA_LOAD_MULTICASTENS4_14ComposedLayoutINS4_7SwizzleILi1ELi4ELi3EEENS4_18smem_ptr_flag_bitsILi8EEENSU_INS5_IJNSA_ILi8EEESI_EEENS5_IJSI_SB_EEEEEEEvNS4_8identityENS4_13SM90_TMA_LOADES1C_vS1D_EENS_8epilogue10collective6detail29Sm90TmaWarpSpecializedAdapterINS1H_15DefaultEpilogueISK_SL_SL_NS1G_6thread17LinearCombinationISK_Li1EffLNS1L_9ScaleType4KindE0ELNS_15FloatRoundStyleE2ESK_EENS1_15EpilogueDefaultEEEEEvvEEEEvNT_6ParamsE --------------------------
	.section	.nv.info._ZN7cutlass13device_kernelINS_4gemm6kernel13GemmUniversalIN4cute5tupleIJiiiiEEENS1_10collective13CollectiveMmaINS1_37MainloopSm90TmaGmmaWarpSpecializedFP8ILi3ENS5_IJNS4_1CILi1EEENSA_ILi2EEESB_EEENS1_32KernelTmaWarpSpecializedPingpongEEENS5_IJNSA_ILi64EEENSA_ILi128EEENSA_ILi32EEEEEENS_12float_e5m2_tENS5_IJlSB_lEEESK_SL_NS4_8TiledMMAINS4_8MMA_AtomIJNS4_4SM904GMMA31MMA_64x128x32_F32E5M2E5M2_SS_TNILNSP_7ScaleInE1ELSR_1EEEEEENS4_6LayoutINS5_IJSB_SB_SB_EEENS5_IJNSA_ILi0EEESW_SW_EEEEENS5_IJNS4_10UnderscoreESZ_SZ_EEEEENS4_23SM90_TMA_LOAD_MULTICASTENS4_14ComposedLayoutINS4_7SwizzleILi1ELi4ELi3EEENS4_18smem_ptr_flag_bitsILi8EEENSU_INS5_IJNSA_ILi8EEESI_EEENS5_IJSI_SB_EEEEEEEvNS4_8identityENS4_13SM90_TMA_LOADES1C_vS1D_EENS_8epilogue10collective6detail29Sm90TmaWarpSpecializedAdapterINS1H_15DefaultEpilogueISK_SL_SL_NS1G_6thread17LinearCombinationISK_Li1EffLNS1L_9ScaleType4KindE0ELNS_15FloatRoundStyleE2ESK_EENS1_15EpilogueDefaultEEEEEvvEEEEvNT_6ParamsE,"",@"SHT_CUDA_INFO"
	.sectionflags	@""
	.align	4


	//----- nvinfo : EIATTR_CUDA_API_VERSION
	.align		4
        /*0000*/ 	.byte	0x04, 0x37
        /*0002*/ 	.short	(.L_18 - .L_17)
.L_17:
        /*0004*/ 	.word	0x00000082


	//----- nvinfo : EIATTR_KPARAM_INFO
	.align		4
.L_18:
        /*0008*/ 	.byte	0x04, 0x17
        /*000a*/ 	.short	(.L_20 - .L_19)
.L_19:
        /*000c*/ 	.word	0x00000000
        /*0010*/ 	.short	0x0000
        /*0012*/ 	.short	0x0070
        /*0014*/ 	.byte	0x00, 0xf0, 0x01, 0x10


	//----- nvinfo : EIATTR_SPARSE_MMA_MASK
	.align		4
.L_20:
        /*0018*/ 	.byte	0x03, 0x50
        /*001a*/ 	.short	0x0000


	//----- nvinfo : EIATTR_MAXREG_COUNT
	.align		4
        /*001c*/ 	.byte	0x03, 0x1b
        /*001e*/ 	.short	0x00a8


	//----- nvinfo : EIATTR_NUM_BARRIERS
	.align		4
        /*0020*/ 	.byte	0x02, 0x4c
        /*0022*/ 	.byte	0x01
	.zero		1


	//----- nvinfo : EIATTR_MERCURY_ISA_VERSION
	.align		4
        /*0024*/ 	.byte	0x03, 0x5f
        /*0026*/ 	.short	0x0101


	//----- nvinfo : EIATTR_INT_WARP_WIDE_INSTR_OFFSETS
	.align		4
        /*0028*/ 	.byte	0x04, 0x31
        /*002a*/ 	.short	(.L_22 - .L_21)


	//   ....[0]....
.L_21:
        /*002c*/ 	.word	0x00000490


	//   ....[1]....
        /*0030*/ 	.word	0x000004d0


	//   ....[2]....
        /*0034*/ 	.word	0x00000620


	//   ....[3]....
        /*0038*/ 	.word	0x00000630


	//   ....[4]....
        /*003c*/ 	.word	0x00000650


	//   ....[5]....
        /*0040*/ 	.word	0x00000660


	//   ....[6]....
        /*0044*/ 	.word	0x000006f0


	//   ....[7]....
        /*0048*/ 	.word	0x00000750


	//   ....[8]....
        /*004c*/ 	.word	0x00002fb0


	//----- nvinfo : EIATTR_COOP_GROUP_MASK_REGIDS
	.align		4
.L_22:
        /*0050*/ 	.byte	0x04, 0x29
        /*0052*/ 	.short	(.L_24 - .L_23)


	//   ....[0]....
.L_23:
        /*0054*/ 	.word	0xffffffff


	//   ....[1]....
        /*0058*/ 	.word	0xffffffff


	//   ....[2]....
        /*005c*/ 	.word	0xffffffff


	//   ....[3]....
        /*0060*/ 	.word	0xffffffff


	//   ....[4]....
        /*0064*/ 	.word	0xffffffff


	//   ....[5]....
        /*0068*/ 	.word	0xffffffff


	//   ....[6]....
        /*006c*/ 	.word	0xffffffff


	//----- nvinfo : EIATTR_COOP_GROUP_INSTR_OFFSETS
	.align		4
.L_24:
        /*0070*/ 	.byte	0x04, 0x28
        /*0072*/ 	.short	(.L_26 - .L_25)


	//   ....[0]....
.L_25:
        /*0074*/ 	.word	0x00000060


	//   ....[1]....
        /*0078*/ 	.word	0x00000070


	//   ....[2]....
        /*007c*/ 	.word	0x00000130


	//   ....[3]....
        /*0080*/ 	.word	0x000002b0


	//   ....[4]....
        /*0084*/ 	.word	0x000002f0


	//   ....[5]....
        /*0088*/ 	.word	0x00000370


	//   ....[6]....
        /*008c*/ 	.word	0x000008b0


	//----- nvinfo : EIATTR_REG_RECONFIG
	.align		4
.L_26:
        /*0090*/ 	.byte	0x01, 0x54
	.zero		2


	//----- nvinfo : EIATTR_MBARRIER_INSTR_OFFSETS
	.align		4
        /*0094*/ 	.byte	0x04, 0x39
        /*0096*/ 	.short	(.L_28 - .L_27)


	//   ....[0]....
.L_27:
        /*0098*/ 	.word	0x00000240
        /*009c*/ 	.word	0x000000ff
        /*00a0*/ 	.word	0x00000000
        /*00a4*/ 	.short	0x0100
        /*00a6*/ 	.byte	0x08
	.zero		1


	//   ....[1]....
        /*00a8*/ 	.word	0x00000250
        /*00ac*/ 	.word	0x000000ff
        /*00b0*/ 	.word	0x00000018
        /*00b4*/ 	.short	0x0100
        /*00b6*/ 	.byte	0x08
	.zero		1


	//   ....[2]....
        /*00b8*/ 	.word	0x00000260
        /*00bc*/ 	.word	0x000000ff
        /*00c0*/ 	.word	0x00000008
        /*00c4*/ 	.short	0x0100
        /*00c6*/ 	.byte	0x08
	.zero		1


	//   ....[3]....
        /*00c8*/ 	.word	0x00000270
        /*00cc*/ 	.word	0x000000ff
        /*00d0*/ 	.word	0x00000020
        /*00d4*/ 	.short	0x0100
        /*00d6*/ 	.byte	0x08
	.zero		1


	//   ....[4]....
        /*00d8*/ 	.word	0x00000280
        /*00dc*/ 	.word	0x000000ff
        /*00e0*/ 	.word	0x00000010
        /*00e4*/ 	.short	0x0100
        /*00e6*/ 	.byte	0x08
	.zero		1


	//   ....[5]....
        /*00e8*/ 	.word	0x00000290
        /*00ec*/ 	.word	0x000000ff
        /*00f0*/ 	.word	0x00000028
        /*00f4*/ 	.short	0x0100
        /*00f6*/ 	.byte	0x08
	.zero		1


	//   ....[6]....
        /*00f8*/ 	.word	0x00000780
        /*00fc*/ 	.word	0x000000ff
        /*0100*/ 	.word	0x00000060
        /*0104*/ 	.short	0x0100
        /*0106*/ 	.byte	0x08
	.zero		1


	//   ....[7]....
        /*0108*/ 	.word	0x00000810
        /*010c*/ 	.word	0x000000ff
        /*0110*/ 	.word	0x00000068
        /*0114*/ 	.short	0x0100
        /*0116*/ 	.byte	0x08
	.zero		1


	//   ....[8]....
        /*0118*/ 	.word	0x00000830
        /*011c*/ 	.word	0x000000ff
        /*0120*/ 	.word	0x00000040
        /*0124*/ 	.short	0x0100
        /*0126*/ 	.byte	0x09
	.zero		1


	//   ....[9]....
        /*0128*/ 	.word	0x00000840
        /*012c*/ 	.word	0x000000ff
        /*0130*/ 	.word	0x00000048
        /*0134*/ 	.short	0x0100
        /*0136*/ 	.byte	0x09
	.zero		1


	//   ....[10]....
        /*0138*/ 	.word	0x00000850
        /*013c*/ 	.word	0x000000ff
        /*0140*/ 	.word	0x00000050
        /*0144*/ 	.short	0x0100
        /*0146*/ 	.byte	0x09
	.zero		1


	//   ....[11]....
        /*0148*/ 	.word	0x00000860
        /*014c*/ 	.word	0x000000ff
        /*0150*/ 	.word	0x00000058
        /*0154*/ 	.short	0x0100
        /*0156*/ 	.byte	0x09
	.zero		1


	//   ....[12]....
        /*0158*/ 	.word	0x000015c0
        /*015c*/ 	.word	0x000000ff
        /*0160*/ 	.word	0xfffffff8
        /*0164*/ 	.short	0x010a
        /*0166*/ 	.byte	0x0f
	.zero		1


	//   ....[13]....
        /*0168*/ 	.word	0x00001aa0
        /*016c*/ 	.word	0x000000ff
        /*0170*/ 	.word	0x00000000
        /*0174*/ 	.short	0x010a
        /*0176*/ 	.byte	0x06
	.zero		1


	//   ....[14]....
        /*0178*/ 	.word	0x00001ae0
        /*017c*/ 	.word	0x000000ff
        /*0180*/ 	.word	0x00000000
        /*0184*/ 	.short	0x010a
        /*0186*/ 	.byte	0x06
	.zero		1


	//   ....[15]....
        /*0188*/ 	.word	0x00002390
        /*018c*/ 	.word	0x000000ff
        /*0190*/ 	.word	0x00000000
        /*0194*/ 	.short	0x010a
        /*0196*/ 	.byte	0x09
	.zero		1


	//   ....[16]....
        /*0198*/ 	.word	0x000023d0
        /*019c*/ 	.word	0x000000ff
        /*01a0*/ 	.word	0x00000000
        /*01a4*/ 	.short	0x010a
        /*01a6*/ 	.byte	0x09
	.zero		1


	//   ....[17]....
        /*01a8*/ 	.word	0x000029e0
        /*01ac*/ 	.word	0x00000015
        /*01b0*/ 	.word	0x00000000
        /*01b4*/ 	.short	0x0101
        /*01b6*/ 	.byte	0x3f
	.zero		1


	//   ....[18]....
        /*01b8*/ 	.word	0x00002f50
        /*01bc*/ 	.word	0x00000013
        /*01c0*/ 	.word	0x00000000
        /*01c4*/ 	.short	0x0101
        /*01c6*/ 	.byte	0x15
	.zero		1


	//   ....[19]....
        /*01c8*/ 	.word	0x00003060
        /*01cc*/ 	.word	0x00000013
        /*01d0*/ 	.word	0x00000000
        /*01d4*/ 	.short	0x0101
        /*01d6*/ 	.byte	0x3f
	.zero		1


	//   ....[20]....
        /*01d8*/ 	.word	0x00003110
        /*01dc*/ 	.word	0x000000ff
        /*01e0*/ 	.word	0x00000008
        /*01e4*/ 	.short	0x010a
        /*01e6*/ 	.byte	0x0f
	.zero		1


	//   ....[21]....
        /*01e8*/ 	.word	0x000079b0
        /*01ec*/ 	.word	0x00000004
        /*01f0*/ 	.word	0x00000000
        /*01f4*/ 	.short	0x0101
        /*01f6*/ 	.byte	0x15
	.zero		1


	//   ....[22]....
        /*01f8*/ 	.word	0x000082d0
        /*01fc*/ 	.word	0x00000013
        /*0200*/ 	.word	0x00000018
        /*0204*/ 	.short	0x010a
        /*0206*/ 	.byte	0x3f
	.zero		1


	//   ....[23]....
        /*0208*/ 	.word	0x00008660
        /*020c*/ 	.word	0x0000000a
        /*0210*/ 	.word	0x00000068
        /*0214*/ 	.short	0x0101
        /*0216*/ 	.byte	0x3f
	.zero		1


	//   ....[24]....
        /*0218*/ 	.word	0x00008dc0
        /*021c*/ 	.word	0x00000007
        /*0220*/ 	.word	0x00000000
        /*0224*/ 	.short	0x010a
        /*0226*/ 	.byte	0x3f
	.zero		1


	//   ....[25]....
        /*0228*/ 	.word	0x00008e40
        /*022c*/ 	.word	0x00000006
        /*0230*/ 	.word	0x00000000
        /*0234*/ 	.short	0x010a
        /*0236*/ 	.byte	0x3f
	.zero		1


	//   ....[26]....
        /*0238*/ 	.word	0x00008ed0
        /*023c*/ 	.word	0x00000003
        /*0240*/ 	.word	0x00000000
        /*0244*/ 	.short	0x010a
        /*0246*/ 	.byte	0x3f
	.zero		1


	//   ....[27]....
        /*0248*/ 	.word	0x00008f40
        /*024c*/ 	.word	0x00000012
        /*0250*/ 	.word	0xfffffff8
        /*0254*/ 	.short	0x010a
        /*0256*/ 	.byte	0x3f
	.zero		1


	//   ....[28]....
        /*0258*/ 	.word	0x00008fa0
        /*025c*/ 	.word	0x00000012
        /*0260*/ 	.word	0x00000000
        /*0264*/ 	.short	0x010a
        /*0266*/ 	.byte	0x3f
	.zero		1


	//   ....[29]....
        /*0268*/ 	.word	0x00009000
        /*026c*/ 	.word	0x00000015
        /*0270*/ 	.word	0x00000000
        /*0274*/ 	.short	0x010a
        /*0276*/ 	.byte	0x3f
	.zero		1


	//   ....[30]....
        /*0278*/ 	.word	0x00009060
        /*027c*/ 	.word	0x00000013
        /*0280*/ 	.word	0x00000008
        /*0284*/ 	.short	0x010a
        /*0286*/ 	.byte	0x3f
	.zero		1


	//   ....[31]....
        /*0288*/ 	.word	0x00009130
        /*028c*/ 	.word	0x00000013
        /*0290*/ 	.word	0x00000018
        /*0294*/ 	.short	0x010a
        /*0296*/ 	.byte	0x3f
	.zero		1


	//   ....[32]....
        /*0298*/ 	.word	0x00009210
        /*029c*/ 	.word	0x00000007
        /*02a0*/ 	.word	0x00000000
        /*02a4*/ 	.short	0x010a
        /*02a6*/ 	.byte	0x3f
	.zero		1


	//   ....[33]....
        /*02a8*/ 	.word	0x00009260
        /*02ac*/ 	.word	0x00000006
        /*02b0*/ 	.word	0x00000000
        /*02b4*/ 	.short	0x010a
        /*02b6*/ 	.byte	0x3f
	.zero		1


	//----- nvinfo : EIATTR_NUM_MBARRIERS
	.align		4
.L_28:
        /*02b8*/ 	.byte	0x03, 0x38
        /*02ba*/ 	.short	0x000c


	//----- nvinfo : EIATTR_EXIT_INSTR_OFFSETS
	.align		4
        /*02bc*/ 	.byte	0x04, 0x1c
        /*02be*/ 	.short	(.L_30 - .L_29)


	//   ....[0]....
.L_29:
        /*02c0*/ 	.word	0x00001300


	//   ....[1]....
        /*02c4*/ 	.word	0x00001360


	//   ....[2]....
        /*02c8*/ 	.word	0x00007fc0


	//   ....[3]....
        /*02cc*/ 	.word	0x00007ff0


	//   ....[4]....
        /*02d0*/ 	.word	0x00008f20


	//----- nvinfo : EIATTR_MAX_THREADS
	.align		4
.L_30:
        /*02d4*/ 	.byte	0x04, 0x05
        /*02d6*/ 	.short	(.L_32 - .L_31)
.L_31:
        /*02d8*/ 	.word	0x00000180
        /*02dc*/ 	.word	0x00000001
        /*02e0*/ 	.word	0x00000001


	//----- nvinfo : EIATTR_CRS_STACK_SIZE
	.align		4
.L_32:
        /*02e4*/ 	.byte	0x04, 0x1e
        /*02e6*/ 	.short	(.L_34 - .L_33)
.L_33:
        /*02e8*/ 	.word	0x00000000


	//----- nvinfo : EIATTR_CBANK_PARAM_SIZE
	.align		4
.L_34:
        /*02ec*/ 	.byte	0x03, 0x19
        /*02ee*/ 	.short	0x0470


	//----- nvinfo : EIATTR_PARAM_CBANK
	.align		4
        /*02f0*/ 	.byte	0x04, 0x0a
        /*02f2*/ 	.short	(.L_36 - .L_35)
	.align		4
.L_35:
        /*02f4*/ 	.word	index@(.nv.constant0._ZN7cutlass13device_kernelINS_4gemm6kernel13GemmUniversalIN4cute5tupleIJiiiiEEENS1_10collective13CollectiveMmaINS1_37MainloopSm90TmaGmmaWarpSpecializedFP8ILi3ENS5_IJNS4_1CILi1EEENSA_ILi2EEESB_EEENS1_32KernelTmaWarpSpecializedPingpongEEENS5_IJNSA_ILi64EEENSA_ILi128EEENSA_ILi32EEEEEENS_12float_e5m2_tENS5_IJlSB_lEEESK_SL_NS4_8TiledMMAINS4_8MMA_AtomIJNS4_4SM904GMMA31MMA_64x128x32_F32E5M2E5M2_SS_TNILNSP_7ScaleInE1ELSR_1EEEEEENS4_6LayoutINS5_IJSB_SB_SB_EEENS5_IJNSA_ILi0EEESW_SW_EEEEENS5_IJNS4_10UnderscoreESZ_SZ_EEEEENS4_23SM90_TMA_LOAD_MULTICASTENS4_14ComposedLayoutINS4_7SwizzleILi1ELi4ELi3EEENS4_18smem_ptr_flag_bitsILi8EEENSU_INS5_IJNSA_ILi8EEESI_EEENS5_IJSI_SB_EEEEEEEvNS4_8identityENS4_13SM90_TMA_LOADES1C_vS1D_EENS_8epilogue10collective6detail29Sm90TmaWarpSpecializedAdapterINS1H_15DefaultEpilogueISK_SL_SL_NS1G_6thread17LinearCombinationISK_Li1EffLNS1L_9ScaleType4KindE0ELNS_15FloatRoundStyleE2ESK_EENS1_15EpilogueDefaultEEEEEvvEEEEvNT_6ParamsE)
        /*02f8*/ 	.short	0x0210
        /*02fa*/ 	.short	0x0470


	//----- nvinfo : EIATTR_SW_WAR
	.align		4
.L_36:
        /*02fc*/ 	.byte	0x04, 0x36
        /*02fe*/ 	.short	(.L_38 - .L_37)
.L_37:
        /*0300*/ 	.word	0x00000008
.L_38:


//--------------------- .nv.callgraph             --------------------------
	.section	.nv.callgraph,"",@"SHT_CUDA_CALLGRAPH"
	.align	4
	.sectionentsize	8
	.align		4
        /*0000*/ 	.word	0x00000000
	.align		4
        /*0004*/ 	.word	0xffffffff
	.align		4
        /*0008*/ 	.word	0x00000000
	.align		4
        /*000c*/ 	.word	0xfffffffe
	.align		4
        /*0010*/ 	.word	0x00000000
	.align		4
        /*0014*/ 	.word	0xfffffffd
	.align		4
        /*0018*/ 	.word	0x00000000
	.align		4
        /*001c*/ 	.word	0xfffffffc


//--------------------- .nv.constant4             --------------------------
	.section	.nv.constant4,"a",@progbits
	.align	8
	.align		8
.nv.constant4:
        /*0000*/ 	.dword	_ZN39_INTERNAL_489c7fe4_4_k_cu_186259a3_42864cuda3std3__45__cpo5beginE
	.align		8
        /*0008*/ 	.dword	_ZN39_INTERNAL_489c7fe4_4_k_cu_186259a3_42864cuda3std3__45__cpo3endE
	.align		8
        /*0010*/ 	.dword	_ZN39_INTERNAL_489c7fe4_4_k_cu_186259a3_42864cuda3std3__45__cpo6cbeginE
	.align		8
        /*0018*/ 	.dword	_ZN39_INTERNAL_489c7fe4_4_k_cu_186259a3_42864cuda3std3__45__cpo4cendE
	.align		8
        /*0020*/ 	.dword	_ZN39_INTERNAL_489c7fe4_4_k_cu_186259a3_42864cuda3std3__441_GLOBAL__N__489c7fe4_4_k_cu_186259a3_42866ignoreE
	.align		8
        /*0028*/ 	.dword	_ZN39_INTERNAL_489c7fe4_4_k_cu_186259a3_42864cuda3std3__419piecewise_constructE
	.align		8
        /*0030*/ 	.dword	_ZN39_INTERNAL_489c7fe4_4_k_cu_186259a3_42864cuda3std3__48in_placeE
	.align		8
        /*0038*/ 	.dword	_ZN39_INTERNAL_489c7fe4_4_k_cu_186259a3_42864cuda3std6ranges3__45__cpo4swapE
	.align		8
        /*0040*/ 	.dword	_ZN39_INTERNAL_489c7fe4_4_k_cu_186259a3_42864cuda3std6ranges3__45__cpo9iter_moveE
	.align		8
        /*0048*/ 	.dword	_ZN39_INTERNAL_489c7fe4_4_k_cu_186259a3_42864cute7productE
	.align		8
        /*0050*/ 	.dword	_ZN39_INTERNAL_489c7fe4_4_k_cu_186259a3_42864cute1_E


//--------------------- .text._ZN7cutlass13device_kernelINS_4gemm6kernel13GemmUniversalIN4cute5tupleIJiiiiEEENS1_10collective13CollectiveMmaINS1_37MainloopSm90TmaGmmaWarpSpecializedFP8ILi3ENS5_IJNS4_1CILi1EEENSA_ILi2EEESB_EEENS1_32KernelTmaWarpSpecializedPingpongEEENS5_IJNSA_ILi64EEENSA_ILi128EEENSA_ILi32EEEEEENS_12float_e5m2_tENS5_IJlSB_lEEESK_SL_NS4_8TiledMMAINS4_8MMA_AtomIJNS4_4SM904GMMA31MMA_64x128x32_F32E5M2E5M2_SS_TNILNSP_7ScaleInE1ELSR_1EEEEEENS4_6LayoutINS5_IJSB_SB_SB_EEENS5_IJNSA_ILi0EEESW_SW_EEEEENS5_IJNS4_10UnderscoreESZ_SZ_EEEEENS4_23SM90_TMA_LOAD_MULTICASTENS4_14ComposedLayoutINS4_7SwizzleILi1ELi4ELi3EEENS4_18smem_ptr_flag_bitsILi8EEENSU_INS5_IJNSA_ILi8EEESI_EEENS5_IJSI_SB_EEEEEEEvNS4_8identityENS4_13SM90_TMA_LOADES1C_vS1D_EENS_8epilogue10collective6detail29Sm90TmaWarpSpecializedAdapterINS1H_15DefaultEpilogueISK_SL_SL_NS1G_6thread17LinearCombinationISK_Li1EffLNS1L_9ScaleType4KindE0ELNS_15FloatRoundStyleE2ESK_EENS1_15EpilogueDefaultEEEEEvvEEEEvNT_6ParamsE --------------------------
	.section	.text._ZN7cutlass13device_kernelINS_4gemm6kernel13GemmUniversalIN4cute5tupleIJiiiiEEENS1_10collective13CollectiveMmaINS1_37MainloopSm90TmaGmmaWarpSpecializedFP8ILi3ENS5_IJNS4_1CILi1EEENSA_ILi2EEESB_EEENS1_32KernelTmaWarpSpecializedPingpongEEENS5_IJNSA_ILi64EEENSA_ILi128EEENSA_ILi32EEEEEENS_12float_e5m2_tENS5_IJlSB_lEEESK_SL_NS4_8TiledMMAINS4_8MMA_AtomIJNS4_4SM904GMMA31MMA_64x128x32_F32E5M2E5M2_SS_TNILNSP_7ScaleInE1ELSR_1EEEEEENS4_6LayoutINS5_IJSB_SB_SB_EEENS5_IJNSA_ILi0EEESW_SW_EEEEENS5_IJNS4_10UnderscoreESZ_SZ_EEEEENS4_23SM90_TMA_LOAD_MULTICASTENS4_14ComposedLayoutINS4_7SwizzleILi1ELi4ELi3EEENS4_18smem_ptr_flag_bitsILi8EEENSU_INS5_IJNSA_ILi8EEESI_EEENS5_IJSI_SB_EEEEEEEvNS4_8identityENS4_13SM90_TMA_LOADES1C_vS1D_EENS_8epilogue10collective6detail29Sm90TmaWarpSpecializedAdapterINS1H_15DefaultEpilogueISK_SL_SL_NS1G_6thread17LinearCombinationISK_Li1EffLNS1L_9ScaleType4KindE0ELNS_15FloatRoundStyleE2ESK_EENS1_15EpilogueDefaultEEEEEvvEEEEvNT_6ParamsE,"ax",@progbits
	.align	128
.text._ZN7cutlass13device_kernelINS_4gemm6kernel13GemmUniversalIN4cute5tupleIJiiiiEEENS1_10collective13CollectiveMmaINS1_37MainloopSm90TmaGmmaWarpSpecializedFP8ILi3ENS5_IJNS4_1CILi1EEENSA_ILi2EEESB_EEENS1_32KernelTmaWarpSpecializedPingpongEEENS5_IJNSA_ILi64EEENSA_ILi128EEENSA_ILi32EEEEEENS_12float_e5m2_tENS5_IJlSB_lEEESK_SL_NS4_8TiledMMAINS4_8MMA_AtomIJNS4_4SM904GMMA31MMA_64x128x32_F32E5M2E5M2_SS_TNILNSP_7ScaleInE1ELSR_1EEEEEENS4_6LayoutINS5_IJSB_SB_SB_EEENS5_IJNSA_ILi0EEESW_SW_EEEEENS5_IJNS4_10UnderscoreESZ_SZ_EEEEENS4_23SM90_TMA_LOAD_MULTICASTENS4_14ComposedLayoutINS4_7SwizzleILi1ELi4ELi3EEENS4_18smem_ptr_flag_bitsILi8EEENSU_INS5_IJNSA_ILi8EEESI_EEENS5_IJSI_SB_EEEEEEEvNS4_8identityENS4_13SM90_TMA_LOADES1C_vS1D_EENS_8epilogue10collective6detail29Sm90TmaWarpSpecializedAdapterINS1H_15DefaultEpilogueISK_SL_SL_NS1G_6thread17LinearCombinationISK_Li1EffLNS1L_9ScaleType4KindE0ELNS_15FloatRoundStyleE2ESK_EENS1_15EpilogueDefaultEEEEEvvEEEEvNT_6ParamsE:
        .type           _ZN7cutlass13device_kernelINS_4gemm6kernel13GemmUniversalIN4cute5tupleIJiiiiEEENS1_10collective13CollectiveMmaINS1_37MainloopSm90TmaGmmaWarpSpecializedFP8ILi3ENS5_IJNS4_1CILi1EEENSA_ILi2EEESB_EEENS1_32KernelTmaWarpSpecializedPingpongEEENS5_IJNSA_ILi64EEENSA_ILi128EEENSA_ILi32EEEEEENS_12float_e5m2_tENS5_IJlSB_lEEESK_SL_NS4_8TiledMMAINS4_8MMA_AtomIJNS4_4SM904GMMA31MMA_64x128x32_F32E5M2E5M2_SS_TNILNSP_7ScaleInE1ELSR_1EEEEEENS4_6LayoutINS5_IJSB_SB_SB_EEENS5_IJNSA_ILi0EEESW_SW_EEEEENS5_IJNS4_10UnderscoreESZ_SZ_EEEEENS4_23SM90_TMA_LOAD_MULTICASTENS4_14ComposedLayoutINS4_7SwizzleILi1ELi4ELi3EEENS4_18smem_ptr_flag_bitsILi8EEENSU_INS5_IJNSA_ILi8EEESI_EEENS5_IJSI_SB_EEEEEEEvNS4_8identityENS4_13SM90_TMA_LOADES1C_vS1D_EENS_8epilogue10collective6detail29Sm90TmaWarpSpecializedAdapterINS1H_15DefaultEpilogueISK_SL_SL_NS1G_6thread17LinearCombinationISK_Li1EffLNS1L_9ScaleType4KindE0ELNS_15FloatRoundStyleE2ESK_EENS1_15EpilogueDefaultEEEEEvvEEEEvNT_6ParamsE,@function
        .size           _ZN7cutlass13device_kernelINS_4gemm6kernel13GemmUniversalIN4cute5tupleIJiiiiEEENS1_10collective13CollectiveMmaINS1_37MainloopSm90TmaGmmaWarpSpecializedFP8ILi3ENS5_IJNS4_1CILi1EEENSA_ILi2EEESB_EEENS1_32KernelTmaWarpSpecializedPingpongEEENS5_IJNSA_ILi64EEENSA_ILi128EEENSA_ILi32EEEEEENS_12float_e5m2_tENS5_IJlSB_lEEESK_SL_NS4_8TiledMMAINS4_8MMA_AtomIJNS4_4SM904GMMA31MMA_64x128x32_F32E5M2E5M2_SS_TNILNSP_7ScaleInE1ELSR_1EEEEEENS4_6LayoutINS5_IJSB_SB_SB_EEENS5_IJNSA_ILi0EEESW_SW_EEEEENS5_IJNS4_10UnderscoreESZ_SZ_EEEEENS4_23SM90_TMA_LOAD_MULTICASTENS4_14ComposedLayoutINS4_7SwizzleILi1ELi4ELi3EEENS4_18smem_ptr_flag_bitsILi8EEENSU_INS5_IJNSA_ILi8EEESI_EEENS5_IJSI_SB_EEEEEEEvNS4_8identityENS4_13SM90_TMA_LOADES1C_vS1D_EENS_8epilogue10collective6detail29Sm90TmaWarpSpecializedAdapterINS1H_15DefaultEpilogueISK_SL_SL_NS1G_6thread17LinearCombinationISK_Li1EffLNS1L_9ScaleType4KindE0ELNS_15FloatRoundStyleE2ESK_EENS1_15EpilogueDefaultEEEEEvvEEEEvNT_6ParamsE,(.L_x_206 - _ZN7cutlass13device_kernelINS_4gemm6kernel13GemmUniversalIN4cute5tupleIJiiiiEEENS1_10collective13CollectiveMmaINS1_37MainloopSm90TmaGmmaWarpSpecializedFP8ILi3ENS5_IJNS4_1CILi1EEENSA_ILi2EEESB_EEENS1_32KernelTmaWarpSpecializedPingpongEEENS5_IJNSA_ILi64EEENSA_ILi128EEENSA_ILi32EEEEEENS_12float_e5m2_tENS5_IJlSB_lEEESK_SL_NS4_8TiledMMAINS4_8MMA_AtomIJNS4_4SM904GMMA31MMA_64x128x32_F32E5M2E5M2_SS_TNILNSP_7ScaleInE1ELSR_1EEEEEENS4_6LayoutINS5_IJSB_SB_SB_EEENS5_IJNSA_ILi0EEESW_SW_EEEEENS5_IJNS4_10UnderscoreESZ_SZ_EEEEENS4_23SM90_TMA_LOAD_MULTICASTENS4_14ComposedLayoutINS4_7SwizzleILi1ELi4ELi3EEENS4_18smem_ptr_flag_bitsILi8EEENSU_INS5_IJNSA_ILi8EEESI_EEENS5_IJSI_SB_EEEEEEEvNS4_8identityENS4_13SM90_TMA_LOADES1C_vS1D_EENS_8epilogue10collective6detail29Sm90TmaWarpSpecializedAdapterINS1H_15DefaultEpilogueISK_SL_SL_NS1G_6thread17LinearCombinationISK_Li1EffLNS1L_9ScaleType4KindE0ELNS_15FloatRoundStyleE2ESK_EENS1_15EpilogueDefaultEEEEEvvEEEEvNT_6ParamsE)
        .other          _ZN7cutlass13device_kernelINS_4gemm6kernel13GemmUniversalIN4cute5tupleIJiiiiEEENS1_10collective13CollectiveMmaINS1_37MainloopSm90TmaGmmaWarpSpecializedFP8ILi3ENS5_IJNS4_1CILi1EEENSA_ILi2EEESB_EEENS1_32KernelTmaWarpSpecializedPingpongEEENS5_IJNSA_ILi64EEENSA_ILi128EEENSA_ILi32EEEEEENS_12float_e5m2_tENS5_IJlSB_lEEESK_SL_NS4_8TiledMMAINS4_8MMA_AtomIJNS4_4SM904GMMA31MMA_64x128x32_F32E5M2E5M2_SS_TNILNSP_7ScaleInE1ELSR_1EEEEEENS4_6LayoutINS5_IJSB_SB_SB_EEENS5_IJNSA_ILi0EEESW_SW_EEEEENS5_IJNS4_10UnderscoreESZ_SZ_EEEEENS4_23SM90_TMA_LOAD_MULTICASTENS4_14ComposedLayoutINS4_7SwizzleILi1ELi4ELi3EEENS4_18smem_ptr_flag_bitsILi8EEENSU_INS5_IJNSA_ILi8EEESI_EEENS5_IJSI_SB_EEEEEEEvNS4_8identityENS4_13SM90_TMA_LOADES1C_vS1D_EENS_8epilogue10collective6detail29Sm90TmaWarpSpecializedAdapterINS1H_15DefaultEpilogueISK_SL_SL_NS1G_6thread17LinearCombinationISK_Li1EffLNS1L_9ScaleType4KindE0ELNS_15FloatRoundStyleE2ESK_EENS1_15EpilogueDefaultEEEEEvvEEEEvNT_6ParamsE,@"STO_CUDA_ENTRY STV_DEFAULT"
_ZN7cutlass13device_kernelINS_4gemm6kernel13GemmUniversalIN4cute5tupleIJiiiiEEENS1_10collective13CollectiveMmaINS1_37MainloopSm90TmaGmmaWarpSpecializedFP8ILi3ENS5_IJNS4_1CILi1EEENSA_ILi2EEESB_EEENS1_32KernelTmaWarpSpecializedPingpongEEENS5_IJNSA_ILi64EEENSA_ILi128EEENSA_ILi32EEEEEENS_12float_e5m2_tENS5_IJlSB_lEEESK_SL_NS4_8TiledMMAINS4_8MMA_AtomIJNS4_4SM904GMMA31MMA_64x128x32_F32E5M2E5M2_SS_TNILNSP_7ScaleInE1ELSR_1EEEEEENS4_6LayoutINS5_IJSB_SB_SB_EEENS5_IJNSA_ILi0EEESW_SW_EEEEENS5_IJNS4_10UnderscoreESZ_SZ_EEEEENS4_23SM90_TMA_LOAD_MULTICASTENS4_14ComposedLayoutINS4_7SwizzleILi1ELi4ELi3EEENS4_18smem_ptr_flag_bitsILi8EEENSU_INS5_IJNSA_ILi8EEESI_EEENS5_IJSI_SB_EEEEEEEvNS4_8identityENS4_13SM90_TMA_LOADES1C_vS1D_EENS_8epilogue10collective6detail29Sm90TmaWarpSpecializedAdapterINS1H_15DefaultEpilogueISK_SL_SL_NS1G_6thread17LinearCombinationISK_Li1EffLNS1L_9ScaleType4KindE0ELNS_15FloatRoundStyleE2ESK_EENS1_15EpilogueDefaultEEEEEvvEEEEvNT_6ParamsE:
[----:B------:R-:W-:Y:S01]  /*0000*/  LDC R1, c[0x0][0x28] ;  /* 0x00000a00ff017b82 */ /* 0x000fe20000000800 */
[----:B------:R-:W0:Y:S01]  /*0010*/  S2R R16, SR_TID.X ;  /* 0x0000000000107919 */ /* 0x000e220000002100 */
[----:B------:R-:W-:Y:S01]  /*0020*/  ELECT P0, URZ, PT ;  /* 0x00000000003f782f */ /* 0x000fe20003800000 */
[----:B------:R-:W-:Y:S01]  /*0030*/  BSSY B0, `(.L_x_0) ;  /* 0x000000f000007945 */ /* 0x000fe20003800000 */
[--C-:B0-----:R-:W-:Y:S02]  /*0040*/  SHF.R.U32.HI R0, RZ, 0x5, R16.reuse ;  /* 0x00000005ff007819 */ /* 0x101fe40000011610 */
[----:B------:R-:W-:-:S03]  /*0050*/  SHF.R.U32.HI R4, RZ, 0x7, R16 ;  /* 0x00000007ff047819 */ /* 0x000fc60000011610 */
[----:B------:R-:W0:Y:S04]  /*0060*/  SHFL.IDX PT, R2, R0, RZ, 0x1f ;  /* 0x00001fff00027589 */ /* 0x000e2800000e0000 */
[----:B------:R1:W2:Y:S01]  /*0070*/  SHFL.IDX PT, R5, R4, RZ, 0x1f ;  /* 0x00001fff04057589 */ /* 0x0002a200000e0000 */
[----:B0-----:R-:W-:-:S13]  /*0080*/  ISETP.NE.OR P0, PT, R2, RZ, !P0 ;  /* 0x000000ff0200720c */ /* 0x001fda0004705670 */
[----:B-12---:R-:W-:Y:S05]  /*0090*/  @P0 BRA `(.L_x_1) ;  /* 0x0000000000200947 */ /* 0x006fea0003800000 */
[----:B------:R-:W-:Y:S02]  /*00a0*/  ULDC.64 UR4, c[0x0][0x198] ;  /* 0x0000660000047ab9 */ /* 0x000fe40000000a00 */
[----:B------:R-:W-:Y:S02]  /*00b0*/  UIADD3 UR6, UP0, UR4, 0xf0, URZ ;  /* 0x000000f004067890 */ /* 0x000fe4000ff1e03f */
[----:B------:R-:W-:Y:S02]  /*00c0*/  UIADD3 UR4, UP1, UR4, 0x1f0, URZ ;  /* 0x000001f004047890 */ /* 0x000fe4000ff3e03f */
[----:B------:R-:W-:Y:S02]  /*00d0*/  UIADD3.X UR7, URZ, UR5, URZ, UP0, !UPT ;  /* 0x000000053f077290 */ /* 0x000fe400087fe43f */
[----:B------:R-:W-:-:S07]  /*00e0*/  UIADD3.X UR5, URZ, UR5, URZ, UP1, !UPT ;  /* 0x000000053f057290 */ /* 0x000fce0008ffe43f */
[----:B------:R0:W-:Y:S02]  /*00f0*/  UTMACCTL.PF [UR6] ;  /* 0x00000000060079b9 */ /* 0x0001e40008040000 */
[----:B------:R0:W-:Y:S02]  /*0100*/  UTMACCTL.PF [UR4] ;  /* 0x00000000040079b9 */ /* 0x0001e40008040000 */
[----:B0-----:R-:W-:Y:S01]  /*0110*/  NOP ;  /* 0x0000000000007918 */ /* 0x001fe20000000000 */
.L_x_1:
[----:B------:R-:W-:Y:S05]  /*0120*/  BSYNC B0 ;  /* 0x0000000000007941 */ /* 0x000fea0003800000 */
.L_x_0:
[----:B------:R-:W0:Y:S01]  /*0130*/  SHFL.IDX PT, R6, R0, RZ, 0x1f ;  /* 0x00001fff00067589 */ /* 0x000e2200000e0000 */
[----:B------:R-:W-:Y:S02]  /*0140*/  SHF.R.S32.HI R3, RZ, 0x1f, R16 ;  /* 0x0000001fff037819 */ /* 0x000fe40000011410 */
[----:B0-----:R-:W-:-:S13]  /*0150*/  ISETP.NE.AND P0, PT, R6, RZ, PT ;  /* 0x000000ff0600720c */ /* 0x001fda0003f05270 */
[----:B------:R-:W-:Y:S05]  /*0160*/  @P0 BRA `(.L_x_2) ;  /* 0x0000000000500947 */ /* 0x000fea0003800000 */
[----:B------:R-:W0:Y:S01]  /*0170*/  S2UR UR8, SR_CgaCtaId ;  /* 0x00000000000879c3 */ /* 0x000e220000008800 */
[----:B------:R-:W-:Y:S01]  /*0180*/  UMOV UR4, 0x400 ;  /* 0x0000040000047882 */ /* 0x000fe20000000000 */
[----:B------:R-:W-:Y:S01]  /*0190*/  UMOV UR5, 0x1 ;  /* 0x0000000100057882 */ /* 0x000fe20000000000 */
[----:B------:R-:W-:Y:S01]  /*01a0*/  UMOV UR6, 0x2 ;  /* 0x0000000200067882 */ /* 0x000fe20000000000 */
[----:B------:R-:W-:Y:S01]  /*01b0*/  ELECT P0, URZ, PT ;  /* 0x00000000003f782f */ /* 0x000fe20003800000 */
[----:B------:R-:W-:-:S04]  /*01c0*/  UIADD3 UR6, -UR6, 0x100000, URZ ;  /* 0x0010000006067890 */ /* 0x000fc8000fffe13f */
[----:B------:R-:W-:Y:S02]  /*01d0*/  USHF.L.U32 UR7, UR6, 0xb, URZ ;  /* 0x0000000b06077899 */ /* 0x000fe4000800063f */
[----:B------:R-:W-:Y:S02]  /*01e0*/  USHF.L.U32 UR6, UR6, 0x1, URZ ;  /* 0x0000000106067899 */ /* 0x000fe4000800063f */
[----:B0-----:R-:W-:Y:S02]  /*01f0*/  ULEA UR8, UR8, UR4, 0x18 ;  /* 0x0000000408087291 */ /* 0x001fe4000f8ec03f */
[----:B------:R-:W-:-:S04]  /*0200*/  UIADD3 UR4, -UR5, 0x100000, URZ ;  /* 0x0010000005047890 */ /* 0x000fc8000fffe13f */
[----:B------:R-:W-:Y:S02]  /*0210*/  USHF.L.U32 UR5, UR4, 0xb, URZ ;  /* 0x0000000b04057899 */ /* 0x000fe4000800063f */
[----:B------:R-:W-:Y:S01]  /*0220*/  USHF.L.U32 UR4, UR4, 0x1, URZ ;  /* 0x0000000104047899 */ /* 0x000fe2000800063f */
[----:B------:R-:W0:Y:S11]  /*0230*/  FENCE.VIEW.ASYNC.S ;  /* 0x00000000000073c6 */ /* 0x000e360000000000 */
[----:B0-----:R0:W1:Y:S01]  /*0240*/  SYNCS.EXCH.64 URZ, [UR8], UR4 ;  /* 0x00000004083f75b2 */ /* 0x0010620008000100 */
[----:B------:R0:W2:Y:S01]  /*0250*/  SYNCS.EXCH.64 URZ, [UR8+0x18], UR6 ;  /* 0x00001806083f75b2 */ /* 0x0000a20008000100 */
[----:B------:R0:W3:Y:S01]  /*0260*/  SYNCS.EXCH.64 URZ, [UR8+0x8], UR4 ;  /* 0x00000804083f75b2 */ /* 0x0000e20008000100 */
[----:B------:R0:W4:Y:S01]  /*0270*/  SYNCS.EXCH.64 URZ, [UR8+0x20], UR6 ;  /* 0x00002006083f75b2 */ /* 0x0001220008000100 */
[----:B------:R0:W0:Y:S01]  /*0280*/  SYNCS.EXCH.64 URZ, [UR8+0x10], UR4 ;  /* 0x00001004083f75b2 */ /* 0x0000220008000100 */
[----:B------:R0:W0:Y:S01]  /*0290*/  SYNCS.EXCH.64 URZ, [UR8+0x28], UR6 ;  /* 0x00002806083f75b2 */ /* 0x0000220008000100 */
[----:B------:R-:W-:Y:S01]  /*02a0*/  NOP ;  /* 0x0000000000007918 */ /* 0x000fe20000000000 */
.L_x_2:
[----:B------:R-:W5:Y:S01]  /*02b0*/  SHFL.IDX PT, R10, R0, RZ, 0x1f ;  /* 0x00001fff000a7589 */ /* 0x000f6200000e0000 */
[----:B------:R-:W-:Y:S01]  /*02c0*/  LEA.HI R3, R3, R16, RZ, 0x7 ;  /* 0x0000001003037211 */ /* 0x000fe200078f38ff */
[----:B------:R-:W1:Y:S01]  /*02d0*/  S2UR UR12, SR_CTAID.X ;  /* 0x00000000000c79c3 */ /* 0x000e620000002500 */
[----:B------:R-:W-:Y:S01]  /*02e0*/  ELECT P0, URZ, PT ;  /* 0x00000000003f782f */ /* 0x000fe20003800000 */
[----:B------:R-:W2:Y:S01]  /*02f0*/  SHFL.IDX PT, R9, R0, RZ, 0x1f ;  /* 0x00001fff00097589 */ /* 0x000ea200000e0000 */
[----:B------:R-:W-:Y:S02]  /*0300*/  LOP3.LUT R3, R3, 0xffffff80, RZ, 0xc0, !PT ;  /* 0xffffff8003037812 */ /* 0x000fe400078ec0ff */
[----:B------:R-:W-:Y:S01]  /*0310*/  ELECT P1, URZ, PT ;  /* 0x00000000003f782f */ /* 0x000fe20003820000 */
[----:B------:R-:W-:Y:S01]  /*0320*/  NOP ;  /* 0x0000000000007918 */ /* 0x000fe20000000000 */
[----:B------:R-:W3:Y:S01]  /*0330*/  S2R R12, SR_CTAID.Y ;  /* 0x00000000000c7919 */ /* 0x000ee20000002600 */
[----:B0-----:R-:W-:Y:S01]  /*0340*/  ULDC UR4, c[0x0][0x150] ;  /* 0x0000540000047ab9 */ /* 0x001fe20000000800 */
[----:B------:R-:W-:Y:S01]  /*0350*/  IMAD.IADD R14, R16, 0x1, -R3 ;  /* 0x00000001100e7824 */ /* 0x000fe200078e0a03 */
[----:B------:R-:W0:Y:S01]  /*0360*/  LDC R25, c[0x0][0x148] ;  /* 0x00005200ff197b82 */ /* 0x000e220000000800 */
[----:B------:R3:W4:Y:S01]  /*0370*/  SHFL.IDX PT, R11, R4, RZ, 0x1f ;  /* 0x00001fff040b7589 */ /* 0x00072200000e0000 */
[----:B------:R-:W-:Y:S01]  /*0380*/  UMOV UR11, 0x80 ;  /* 0x00000080000b7882 */ /* 0x000fe20000000000 */
[----:B------:R-:W-:Y:S01]  /*0390*/  NOP ;  /* 0x0000000000007918 */ /* 0x000fe20000000000 */
[----:B------:R-:W-:Y:S01]  /*03a0*/  SHF.R.S32.HI R23, RZ, 0x1f, R14 ;  /* 0x0000001fff177819 */ /* 0x000fe2000001140e */
[C---:B------:R-:W-:Y:S01]  /*03b0*/  VIADD R38, R5.reuse, 0xffffffff ;  /* 0xffffffff05267836 */ /* 0x040fe20000000000 */
[----:B------:R-:W-:-:S02]  /*03c0*/  ISETP.NE.AND P2, PT, R5, RZ, PT ;  /* 0x000000ff0500720c */ /* 0x000fc40003f45270 */
[----:B------:R-:W-:Y:S02]  /*03d0*/  LEA.HI R3, R23, R14, RZ, 0x3 ;  /* 0x0000000e17037211 */ /* 0x000fe400078f18ff */
[----:B------:R-:W-:Y:S02]  /*03e0*/  ISETP.GE.U32.AND P5, PT, R38, 0x2, PT ;  /* 0x000000022600780c */ /* 0x000fe40003fa6070 */
[--C-:B------:R-:W-:Y:S02]  /*03f0*/  SHF.R.S32.HI R7, RZ, 0x3, R3.reuse ;  /* 0x00000003ff077819 */ /* 0x100fe40000011403 */
[----:B-----5:R-:W-:Y:S02]  /*0400*/  ISETP.NE.OR P0, PT, R10, RZ, !P0 ;  /* 0x000000ff0a00720c */ /* 0x020fe40004705670 */
[----:B------:R-:W-:Y:S01]  /*0410*/  SHF.R.S32.HI R8, RZ, 0x1f, R3 ;  /* 0x0000001fff087819 */ /* 0x000fe20000011403 */
[----:B------:R-:W5:Y:S01]  /*0420*/  LDC R10, c[0x0][0x140] ;  /* 0x00005000ff0a7b82 */ /* 0x000f620000000800 */
[----:B--2---:R-:W-:-:S02]  /*0430*/  ISETP.NE.OR P1, PT, R9, RZ, !P1 ;  /* 0x000000ff0900720c */ /* 0x004fc40004f25670 */
[----:B------:R-:W-:Y:S02]  /*0440*/  LEA.HI R8, R8, R7, RZ, 0x2 ;  /* 0x0000000708087211 */ /* 0x000fe400078f10ff */
[----:B-1----:R-:W-:Y:S02]  /*0450*/  I2FP.F32.U32 R0, UR12 ;  /* 0x0000000c00007c45 */ /* 0x002fe40008201000 */
[----:B------:R-:W-:Y:S01]  /*0460*/  LOP3.LUT R8, R8, 0xfffffffc, RZ, 0xc0, !PT ;  /* 0xfffffffc08087812 */ /* 0x000fe200078ec0ff */
[----:B------:R-:W1:Y:S01]  /*0470*/  LDC R9, c[0x0][0x144] ;  /* 0x00005100ff097b82 */ /* 0x000e620000000800 */
[----:B------:R-:W-:Y:S01]  /*0480*/  SHF.R.S32.HI R3, RZ, 0x1f, R2 ;  /* 0x0000001fff037819 */ /* 0x000fe20000011402 */
[----:B------:R-:W-:Y:S01]  /*0490*/  VOTEU.ALL UP0, P0 ;  /* 0x00000000003f7886 */ /* 0x000fe20000000000 */
[----:B------:R-:W-:Y:S01]  /*04a0*/  FMUL R0, R0, UR4 ;  /* 0x0000000400007c20 */ /* 0x000fe20008400000 */
[----:B---3--:R-:W-:Y:S01]  /*04b0*/  I2FP.F32.U32 R4, R12 ;  /* 0x0000000c00047245 */ /* 0x008fe20000201000 */
[----:B------:R-:W-:Y:S01]  /*04c0*/  ULDC UR4, c[0x0][0x154] ;  /* 0x0000550000047ab9 */ /* 0x000fe20000000800 */
[----:B------:R-:W-:Y:S01]  /*04d0*/  VOTEU.ALL UP1, P1 ;  /* 0x00000000003f7886 */ /* 0x000fe20000820000 */
[----:B------:R-:W-:Y:S01]  /*04e0*/  IMAD.IADD R8, R7, 0x1, -R8 ;  /* 0x0000000107087824 */ /* 0x000fe200078e0a08 */
[----:B------:R-:W2:Y:S01]  /*04f0*/  @!UP0 S2UR UR7, SR_CgaCtaId ;  /* 0x00000000000789c3 */ /* 0x000ea20000008800 */
[----:B------:R-:W-:Y:S01]  /*0500*/  SHF.R.S32.HI R7, RZ, 0x1f, R6 ;  /* 0x0000001fff077819 */ /* 0x000fe20000011406 */
[----:B------:R-:W-:Y:S01]  /*0510*/  FMUL R4, R4, UR4 ;  /* 0x0000000404047c20 */ /* 0x000fe20008400000 */
[----:B------:R-:W-:Y:S01]  /*0520*/  LEA.HI R3, R3, R2, RZ, 0x2 ;  /* 0x0000000203037211 */ /* 0x000fe200078f10ff */
[----:B------:R-:W3:Y:S01]  /*0530*/  F2I.U32.TRUNC.NTZ R0, R0 ;  /* 0x0000000000007305 */ /* 0x000ee2000020f000 */
[----:B------:R-:W-:Y:S01]  /*0540*/  LEA.HI R7, R7, R6, RZ, 0x2 ;  /* 0x0000000607077211 */ /* 0x000fe200078f10ff */
[----:B------:R-:W-:Y:S01]  /*0550*/  UMOV UR4, 0x20 ;  /* 0x0000002000047882 */ /* 0x000fe20000000000 */
[----:B------:R-:W-:Y:S01]  /*0560*/  LOP3.LUT R3, R3, 0xfffffffc, RZ, 0xc0, !PT ;  /* 0xfffffffc03037812 */ /* 0x000fe200078ec0ff */
[----:B------:R-:W4:Y:S01]  /*0570*/  @!UP1 S2UR UR10, SR_CgaCtaId ;  /* 0x00000000000a99c3 */ /* 0x000f220000008800 */
[----:B------:R-:W-:Y:S01]  /*0580*/  LOP3.LUT R7, R7, 0x3ffffffc, RZ, 0xc0, !PT ;  /* 0x3ffffffc07077812 */ /* 0x000fe200078ec0ff */
[----:B------:R-:W-:Y:S01]  /*0590*/  @!UP0 UMOV UR6, 0x400 ;  /* 0x0000040000068882 */ /* 0x000fe20000000000 */
[----:B------:R-:W-:-:S04]  /*05a0*/  @!UP0 UIADD3 UR4, -UR4, 0x100000, URZ ;  /* 0x0010000004048890 */ /* 0x000fc8000fffe13f */
[----:B------:R-:W-:Y:S02]  /*05b0*/  @!UP0 USHF.L.U32 UR5, UR4, 0xb, URZ ;  /* 0x0000000b04058899 */ /* 0x000fe4000800063f */
[----:B------:R-:W-:Y:S01]  /*05c0*/  @!UP0 USHF.L.U32 UR4, UR4, 0x1, URZ ;  /* 0x0000000104048899 */ /* 0x000fe2000800063f */
[----:B------:R-:W0:Y:S01]  /*05d0*/  F2I.U32.TRUNC.NTZ R4, R4 ;  /* 0x0000000400047305 */ /* 0x000e22000020f000 */
[----:B------:R-:W-:Y:S01]  /*05e0*/  IMAD.IADD R17, R2, 0x1, -R3 ;  /* 0x0000000102117824 */ /* 0x000fe200078e0a03 */
[----:B------:R-:W-:Y:S01]  /*05f0*/  @!UP1 UMOV UR9, 0x400 ;  /* 0x0000040000099882 */ /* 0x000fe20000000000 */
[----:B------:R-:W-:Y:S01]  /*0600*/  IMAD.IADD R7, R6, 0x1, -R7 ;  /* 0x0000000106077824 */ /* 0x000fe200078e0a07 */
[----:B-----5:R-:W-:Y:S01]  /*0610*/  ISETP.EQ.U32.AND P4, PT, R10, 0x1, PT ;  /* 0x000000010a00780c */ /* 0x020fe20003f82070 */
[----:B------:R-:W-:Y:S01]  /*0620*/  VOTEU.ALL UP2, P1 ;  /* 0x00000000003f7886 */ /* 0x000fe20000840000 */
[----:B------:R-:W-:Y:S01]  /*0630*/  VOTEU.ALL UP3, P1 ;  /* 0x00000000003f7886 */ /* 0x000fe20000860000 */
[----:B------:R-:W-:Y:S01]  /*0640*/  IMAD R7, R7, 0x4, R8 ;  /* 0x0000000407077824 */ /* 0x000fe200078e0208 */
[----:B------:R-:W-:Y:S01]  /*0650*/  VOTEU.ALL UP4, P1 ;  /* 0x00000000003f7886 */ /* 0x000fe20000880000 */
[----:B------:R-:W-:Y:S01]  /*0660*/  VOTEU.ALL UP5, P1 ;  /* 0x00000000003f7886 */ /* 0x000fe200008a0000 */
[----:B------:R-:W-:Y:S01]  /*0670*/  ISETP.NE.AND P1, PT, R17, 0x3, PT ;  /* 0x000000031100780c */ /* 0x000fe20003f25270 */
[----:B------:R-:W-:Y:S01]  /*0680*/  IMAD.SHL.U32 R10, R7, 0x4, RZ ;  /* 0x00000004070a7824 */ /* 0x000fe200078e00ff */
[----:B--2---:R-:W-:Y:S01]  /*0690*/  @!UP0 ULEA UR8, UR7, UR6, 0x18 ;  /* 0x0000000607088291 */ /* 0x004fe2000f8ec03f */
[----:B---3--:R-:W-:Y:S01]  /*06a0*/  IMAD.MOV R0, RZ, RZ, -R0 ;  /* 0x000000ffff007224 */ /* 0x008fe200078e0a00 */
[----:B------:R-:W-:-:S04]  /*06b0*/  @!UP1 UIADD3 UR6, -UR11, 0x100000, URZ ;  /* 0x001000000b069890 */ /* 0x000fc8000fffe13f */
[----:B------:R-:W-:Y:S02]  /*06c0*/  @!UP1 USHF.L.U32 UR7, UR6, 0xb, URZ ;  /* 0x0000000b06079899 */ /* 0x000fe4000800063f */
[----:B------:R-:W-:Y:S01]  /*06d0*/  @!UP1 USHF.L.U32 UR6, UR6, 0x1, URZ ;  /* 0x0000000106069899 */ /* 0x000fe2000800063f */
[----:B0-----:R-:W-:Y:S01]  /*06e0*/  IMAD.MOV R24, RZ, RZ, -R4 ;  /* 0x000000ffff187224 */ /* 0x001fe200078e0a04 */
[----:B------:R-:W-:Y:S01]  /*06f0*/  VOTEU.ALL UP0, P0 ;  /* 0x00000000003f7886 */ /* 0x000fe20000000000 */
[----:B------:R-:W-:Y:S01]  /*0700*/  LOP3.LUT R10, R7, 0xc, R10, 0x78, !PT ;  /* 0x0000000c070a7812 */ /* 0x000fe200078e780a */
[----:B-1----:R-:W-:Y:S01]  /*0710*/  IMAD R22, R9, R0, UR12 ;  /* 0x0000000c09167e24 */ /* 0x002fe2000f8e0200 */
[----:B------:R-:W-:Y:S01]  /*0720*/  ISETP.EQ.OR P1, PT, R17, RZ, !P1 ;  /* 0x000000ff1100720c */ /* 0x000fe20004f22670 */
[----:B----4-:R-:W-:Y:S01]  /*0730*/  @!UP1 ULEA UR9, UR10, UR9, 0x18 ;  /* 0x000000090a099291 */ /* 0x010fe2000f8ec03f */
[----:B------:R-:W-:Y:S01]  /*0740*/  IMAD R3, R25, R24, R12 ;  /* 0x0000001819037224 */ /* 0x000fe200078e020c */
[----:B------:R-:W-:Y:S01]  /*0750*/  VOTEU.ALL UP1, P0 ;  /* 0x00000000003f7886 */ /* 0x000fe20000020000 */
[----:B------:R-:W-:Y:S01]  /*0760*/  LOP3.LUT P0, RZ, R14, 0x7, RZ, 0xc0, !PT ;  /* 0x000000070eff7812 */ /* 0x000fe2000780c0ff */
[----:B------:R-:W0:Y:S02]  /*0770*/  FENCE.VIEW.ASYNC.S ;  /* 0x00000000000073c6 */ /* 0x000e240000000000 */
[----:B0-----:R0:W1:Y:S01]  /*0780*/  @!UP0 SYNCS.EXCH.64 URZ, [UR8+0x60], UR4 ;  /* 0x00006004083f85b2 */ /* 0x0010620008000100 */
[----:B------:R-:W-:-:S02]  /*0790*/  ISETP.EQ.AND P1, PT, R5, RZ, P1 ;  /* 0x000000ff0500720c */ /* 0x000fc40000f22270 */
[----:B------:R-:W-:Y:S02]  /*07a0*/  ISETP.NE.AND P3, PT, R3, R10, PT ;  /* 0x0000000a0300720c */ /* 0x000fe40003f65270 */
[----:B------:R-:W-:Y:S02]  /*07b0*/  ISETP.LT.U32.AND P0, PT, R10, 0x2, !P0 ;  /* 0x000000020a00780c */ /* 0x000fe40004701070 */
[----:B------:R-:W-:Y:S02]  /*07c0*/  ISETP.EQ.OR P3, PT, R22, RZ, !P3 ;  /* 0x000000ff1600720c */ /* 0x000fe40005f62670 */
[----:B------:R-:W-:Y:S02]  /*07d0*/  SEL R7, RZ, 0x1, !P1 ;  /* 0x00000001ff077807 */ /* 0x000fe40004800000 */
[----:B------:R-:W-:Y:S02]  /*07e0*/  R2UR UR15, R11 ;  /* 0x000000000b0f72ca */ /* 0x000fe400000e0000 */
[----:B------:R-:W-:-:S02]  /*07f0*/  PLOP3.LUT P0, PT, P0, P3, PT, 0x80, 0x0 ;  /* 0x000000000000781c */ /* 0x000fc40000707070 */
[----:B------:R-:W-:Y:S01]  /*0800*/  SEL R7, R7, 0x2, P5 ;  /* 0x0000000207077807 */ /* 0x000fe20002800000 */
[----:B------:R0:W2:Y:S01]  /*0810*/  @!UP1 SYNCS.EXCH.64 URZ, [UR8+0x68], UR4 ;  /* 0x00006804083f95b2 */ /* 0x0000a20008000100 */
[----:B------:R-:W-:Y:S01]  /*0820*/  NOP ;  /* 0x0000000000007918 */ /* 0x000fe20000000000 */
[----:B------:R0:W3:Y:S01]  /*0830*/  @!UP2 SYNCS.EXCH.64 URZ, [UR9+0x40], UR6 ;  /* 0x00004006093fa5b2 */ /* 0x0000e20008000100 */
[----:B------:R0:W4:Y:S01]  /*0840*/  @!UP3 SYNCS.EXCH.64 URZ, [UR9+0x48], UR6 ;  /* 0x00004806093fb5b2 */ /* 0x0001220008000100 */
[----:B------:R0:W0:Y:S01]  /*0850*/  @!UP4 SYNCS.EXCH.64 URZ, [UR9+0x50], UR6 ;  /* 0x00005006093fc5b2 */ /* 0x0000220008000100 */
[----:B------:R0:W0:Y:S01]  /*0860*/  @!UP5 SYNCS.EXCH.64 URZ, [UR9+0x58], UR6 ;  /* 0x00005806093fd5b2 */ /* 0x0000220008000100 */
[----:B------:R-:W-:Y:S01]  /*0870*/  NOP ;  /* 0x0000000000007918 */ /* 0x000fe20000000000 */
[----:B------:R-:W-:Y:S05]  /*0880*/  @!P4 BRA `(.L_x_3) ;  /* 0x000000000008c947 */ /* 0x000fea0003800000 */
[----:B01234-:R-:W-:Y:S01]  /*0890*/  UCGABAR_ARV ;  /* 0x00000000000079c7 */ /* 0x01ffe20008000000 */
[----:B------:R-:W-:Y:S05]  /*08a0*/  BRA `(.L_x_4) ;  /* 0x0000000000047947 */ /* 0x000fea0003800000 */
.L_x_3:
[----:B01234-:R-:W-:Y:S01]  /*08b0*/  NOP ;  /* 0x0000000000007918 */ /* 0x01ffe20000000000 */
.L_x_4:
[----:B------:R-:W-:Y:S01]  /*08c0*/  ULDC.64 UR4, c[0x0][0x598] ;  /* 0x0001660000047ab9 */ /* 0x000fe20000000a00 */
[----:B------:R-:W-:Y:S01]  /*08d0*/  ULDC.64 UR18, c[0x0][0x208] ;  /* 0x0000820000127ab9 */ /* 0x000fe20000000a00 */
[----:B------:R-:W-:-:S04]  /*08e0*/  ISETP.NE.U32.AND P1, PT, RZ, UR4, PT ;  /* 0x00000004ff007c0c */ /* 0x000fc8000bf25070 */
[----:B------:R-:W-:-:S13]  /*08f0*/  ISETP.NE.AND.EX P1, PT, RZ, UR5, PT, P1 ;  /* 0x00000005ff007c0c */ /* 0x000fda000bf25310 */
[----:B------:R-:W-:Y:S05]  /*0900*/  @!P1 BRA `(.L_x_5) ;  /* 0x00000000001c9947 */ /* 0x000fea0003800000 */
[----:B------:R-:W0:Y:S02]  /*0910*/  LDC.64 R2, c[0x0][0x598] ;  /* 0x00016600ff027b82 */ /* 0x000e240000000a00 */
[----:B0-----:R-:W2:Y:S02]  /*0920*/  LDG.E.64 R2, desc[UR18][R2.64] ;  /* 0x0000001202027981 */ /* 0x001ea4000c1e1b00 */
[----:B--2---:R-:W-:-:S04]  /*0930*/  ISETP.NE.U32.AND P1, PT, R2, RZ, PT ;  /* 0x000000ff0200720c */ /* 0x004fc80003f25070 */
[----:B------:R-:W-:-:S13]  /*0940*/  ISETP.NE.AND.EX P1, PT, R3, RZ, PT, P1 ;  /* 0x000000ff0300720c */ /* 0x000fda0003f25310 */
[----:B------:R-:W-:Y:S05]  /*0950*/  @!P1 BRA `(.L_x_5) ;  /* 0x0000000000089947 */ /* 0x000fea0003800000 */
[----:B------:R0:W5:Y:S01]  /*0960*/  LD.E R11, desc[UR18][R2.64] ;  /* 0x00000012020b7980 */ /* 0x000162000c101900 */
[----:B------:R-:W-:Y:S05]  /*0970*/  BRA `(.L_x_6) ;  /* 0x0000000000207947 */ /* 0x000fea0003800000 */
.L_x_5:
[----:B------:R-:W-:Y:S02]  /*0980*/  ULDC.64 UR4, c[0x0][0x588] ;  /* 0x0001620000047ab9 */ /* 0x000fe40000000a00 */
[----:B------:R-:W-:-:S04]  /*0990*/  ISETP.NE.U32.AND P1, PT, RZ, UR4, PT ;  /* 0x00000004ff007c0c */ /* 0x000fc8000bf25070 */
[----:B------:R-:W-:-:S13]  /*09a0*/  ISETP.NE.AND.EX P1, PT, RZ, UR5, PT, P1 ;  /* 0x00000005ff007c0c */ /* 0x000fda000bf25310 */
[----:B------:R-:W-:Y:S05]  /*09b0*/  @!P1 BRA `(.L_x_7) ;  /* 0x00000000000c9947 */ /* 0x000fea0003800000 */
[----:B------:R-:W0:Y:S02]  /*09c0*/  LDC.64 R2, c[0x0][0x588] ;  /* 0x00016200ff027b82 */ /* 0x000e240000000a00 */
[----:B0-----:R1:W5:Y:S01]  /*09d0*/  LDG.E R11, desc[UR18][R2.64] ;  /* 0x00000012020b7981 */ /* 0x001362000c1e1900 */
[----:B------:R-:W-:Y:S05]  /*09e0*/  BRA `(.L_x_6) ;  /* 0x0000000000047947 */ /* 0x000fea0003800000 */
.L_x_7:
[----:B------:R-:W2:Y:S02]  /*09f0*/  LDC R11, c[0x0][0x580] ;  /* 0x00016000ff0b7b82 */ /* 0x000ea40000000800 */
.L_x_6:
[----:B------:R-:W-:Y:S02]  /*0a00*/  ULDC.64 UR4, c[0x0][0x5a0] ;  /* 0x0001680000047ab9 */ /* 0x000fe40000000a00 */
[----:B------:R-:W-:-:S04]  /*0a10*/  ISETP.NE.U32.AND P1, PT, RZ, UR4, PT ;  /* 0x00000004ff007c0c */ /* 0x000fc8000bf25070 */
[----:B------:R-:W-:-:S13]  /*0a20*/  ISETP.NE.AND.EX P1, PT, RZ, UR5, PT, P1 ;  /* 0x00000005ff007c0c */ /* 0x000fda000bf25310 */
[----:B------:R-:W-:Y:S05]  /*0a30*/  @!P1 BRA `(.L_x_8) ;  /* 0x00000000001c9947 */ /* 0x000fea0003800000 */
[----:B01----:R-:W0:Y:S02]  /*0a40*/  LDC.64 R2, c[0x0][0x5a0] ;  /* 0x00016800ff027b82 */ /* 0x003e240000000a00 */
[----:B0-----:R-:W3:Y:S02]  /*0a50*/  LDG.E.64 R2, desc[UR18][R2.64] ;  /* 0x0000001202027981 */ /* 0x001ee4000c1e1b00 */
[----:B---3--:R-:W-:-:S04]  /*0a60*/  ISETP.NE.U32.AND P1, PT, R2, RZ, PT ;  /* 0x000000ff0200720c */ /* 0x008fc80003f25070 */
[----:B------:R-:W-:-:S13]  /*0a70*/  ISETP.NE.AND.EX P1, PT, R3, RZ, PT, P1 ;  /* 0x000000ff0300720c */ /* 0x000fda0003f25310 */
[----:B------:R-:W-:Y:S05]  /*0a80*/  @!P1 BRA `(.L_x_8) ;  /* 0x0000000000089947 */ /* 0x000fea0003800000 */
[----:B------:R0:W5:Y:S01]  /*0a90*/  LD.E R15, desc[UR18][R2.64] ;  /* 0x00000012020f7980 */ /* 0x000162000c101900 */
[----:B------:R-:W-:Y:S05]  /*0aa0*/  BRA `(.L_x_9) ;  /* 0x0000000000207947 */ /* 0x000fea0003800000 */
.L_x_8:
[----:B------:R-:W-:Y:S02]  /*0ab0*/  ULDC.64 UR4, c[0x0][0x590] ;  /* 0x0001640000047ab9 */ /* 0x000fe40000000a00 */
[----:B------:R-:W-:-:S04]  /*0ac0*/  ISETP.NE.U32.AND P1, PT, RZ, UR4, PT ;  /* 0x00000004ff007c0c */ /* 0x000fc8000bf25070 */
[----:B------:R-:W-:-:S13]  /*0ad0*/  ISETP.NE.AND.EX P1, PT, RZ, UR5, PT, P1 ;  /* 0x00000005ff007c0c */ /* 0x000fda000bf25310 */
[----:B------:R-:W-:Y:S05]  /*0ae0*/  @!P1 BRA `(.L_x_10) ;  /* 0x00000000000c9947 */ /* 0x000fea0003800000 */
[----:B01----:R-:W0:Y:S02]  /*0af0*/  LDC.64 R2, c[0x0][0x590] ;  /* 0x00016400ff027b82 */ /* 0x003e240000000a00 */
[----:B0-----:R1:W5:Y:S01]  /*0b00*/  LDG.E R15, desc[UR18][R2.64] ;  /* 0x00000012020f7981 */ /* 0x001362000c1e1900 */
[----:B------:R-:W-:Y:S05]  /*0b10*/  BRA `(.L_x_9) ;  /* 0x0000000000047947 */ /* 0x000fea0003800000 */
.L_x_10:
[----:B------:R-:W3:Y:S02]  /*0b20*/  LDC R15, c[0x0][0x584] ;  /* 0x00016100ff0f7b82 */ /* 0x000ee40000000800 */
.L_x_9:
[----:B------:R-:W4:Y:S01]  /*0b30*/  LDC R0, c[0x0][0x65c] ;  /* 0x00019700ff007b82 */ /* 0x000f220000000800 */
[----:B------:R-:W-:Y:S01]  /*0b40*/  ULDC UR8, c[0x0][0x28c] ;  /* 0x0000a30000087ab9 */ /* 0x000fe20000000800 */
[----:B------:R-:W-:Y:S01]  /*0b50*/  ISETP.NE.AND P1, PT, R5, 0x2, PT ;  /* 0x000000020500780c */ /* 0x000fe20003f25270 */
[----:B------:R-:W-:Y:S01]  /*0b60*/  UIADD3 UR8, UR8, 0x1f, URZ ;  /* 0x0000001f08087890 */ /* 0x000fe2000fffe03f */
[----:B------:R-:W-:Y:S01]  /*0b70*/  IMAD.U32 R4, RZ, RZ, UR12 ;  /* 0x0000000cff047e24 */ /* 0x000fe2000f8e00ff */
[----:B------:R-:W-:Y:S01]  /*0b80*/  UMOV UR5, URZ ;  /* 0x0000003f00057c82 */ /* 0x000fe20008000000 */
[----:B------:R-:W-:Y:S01]  /*0b90*/  UMOV UR4, URZ ;  /* 0x0000003f00047c82 */ /* 0x000fe20008000000 */
[----:B------:R-:W-:-:S04]  /*0ba0*/  USHF.R.S32.HI UR9, URZ, 0x1f, UR8 ;  /* 0x0000001f3f097899 */ /* 0x000fc80008011408 */
[----:B------:R-:W-:-:S04]  /*0bb0*/  ULEA.HI UR9, UR9, UR8, URZ, 0x5 ;  /* 0x0000000809097291 */ /* 0x000fc8000f8f283f */
[----:B------:R-:W-:Y:S01]  /*0bc0*/  USHF.R.S32.HI UR13, URZ, 0x5, UR9 ;  /* 0x000000053f0d7899 */ /* 0x000fe20008011409 */
[----:B----4-:R-:W-:-:S13]  /*0bd0*/  ISETP.NE.AND P3, PT, R0, 0x1, PT ;  /* 0x000000010000780c */ /* 0x010fda0003f65270 */
[----:B01----:R-:W0:Y:S01]  /*0be0*/  @P3 LDC R3, c[0x0][0x10] ;  /* 0x00000400ff033b82 */ /* 0x003e220000000800 */
[----:B------:R-:W-:Y:S02]  /*0bf0*/  @P3 IMAD.MOV.U32 R13, RZ, RZ, RZ ;  /* 0x000000ffff0d3224 */ /* 0x000fe400078e00ff */
[----:B------:R-:W-:-:S05]  /*0c00*/  @P3 IMAD.MOV.U32 R5, RZ, RZ, RZ ;  /* 0x000000ffff053224 */ /* 0x000fca00078e00ff */
[----:B------:R-:W1:Y:S01]  /*0c10*/  @!P3 LDC R9, c[0x0][0xc] ;  /* 0x00000300ff09bb82 */ /* 0x000e620000000800 */
[----:B------:R-:W-:Y:S01]  /*0c20*/  ULDC UR6, c[0x0][0xc] ;  /* 0x0000030000067ab9 */ /* 0x000fe20000000800 */
[----:B------:R-:W-:Y:S02]  /*0c30*/  ULDC UR7, c[0x0][0x10] ;  /* 0x0000040000077ab9 */ /* 0x000fe40000000800 */
[----:B------:R-:W-:-:S04]  /*0c40*/  UIMAD.WIDE.U32 UR6, UR6, UR7, URZ ;  /* 0x00000007060672a5 */ /* 0x000fc8000f8e003f */
[----:B------:R-:W4:Y:S01]  /*0c50*/  LDC R8, c[0x0][0x14] ;  /* 0x00000500ff087b82 */ /* 0x000f220000000800 */
[----:B0-----:R-:W-:-:S04]  /*0c60*/  @P3 IMAD.WIDE.U32 R2, R3, UR12, R12 ;  /* 0x0000000c03023c25 */ /* 0x001fc8000f8e000c */
[----:B------:R-:W-:Y:S02]  /*0c70*/  @P3 IMAD.IADD R3, R3, 0x1, R5 ;  /* 0x0000000103033824 */ /* 0x000fe400078e0205 */
[----:B------:R-:W-:Y:S02]  /*0c80*/  IMAD.MOV.U32 R5, RZ, RZ, RZ ;  /* 0x000000ffff057224 */ /* 0x000fe400078e00ff */
[----:B-1----:R-:W-:-:S04]  /*0c90*/  @!P3 IMAD.WIDE.U32 R4, R12, R9, R4 ;  /* 0x000000090c04b225 */ /* 0x002fc800078e0004 */
[----:B------:R-:W-:Y:S02]  /*0ca0*/  @!P3 IMAD.MOV.U32 R2, RZ, RZ, R4 ;  /* 0x000000ffff02b224 */ /* 0x000fe400078e0004 */
[C---:B----4-:R-:W-:Y:S02]  /*0cb0*/  IMAD R19, R8.reuse, UR7, RZ ;  /* 0x0000000708137c24 */ /* 0x050fe4000f8e02ff */
[----:B------:R-:W-:Y:S01]  /*0cc0*/  IMAD.WIDE.U32 R8, R8, UR6, RZ ;  /* 0x0000000608087c25 */ /* 0x000fe2000f8e00ff */
[----:B------:R-:W-:-:S03]  /*0cd0*/  ULDC.64 UR6, c[0x0][0x650] ;  /* 0x0001940000067ab9 */ /* 0x000fc60000000a00 */
[----:B------:R-:W-:Y:S02]  /*0ce0*/  @!P3 IMAD.MOV.U32 R3, RZ, RZ, R5 ;  /* 0x000000ffff03b224 */ /* 0x000fe400078e0005 */
[----:B------:R-:W-:Y:S01]  /*0cf0*/  IMAD.IADD R0, R9, 0x1, R19 ;  /* 0x0000000109007824 */ /* 0x000fe200078e0213 */
[----:B------:R-:W-:Y:S06]  /*0d00*/  @P1 BRA `(.L_x_11) ;  /* 0x0000000000201947 */ /* 0x000fec0003800000 */
[----:B------:R-:W-:Y:S01]  /*0d10*/  UISETP.GE.U32.AND UP0, UPT, UR13, 0x3, UPT ;  /* 0x000000030d00788c */ /* 0x000fe2000bf06070 */
[----:B------:R-:W-:Y:S01]  /*0d20*/  IADD3 R2, P1, R2, R8, RZ ;  /* 0x0000000802027210 */ /* 0x000fe20007f3e0ff */
[----:B------:R-:W-:-:S04]  /*0d30*/  UIMAD.WIDE.U32 UR4, UR13, -0x55555555, URZ ;  /* 0xaaaaaaab0d0478a5 */ /* 0x000fc8000f8e003f */
[----:B------:R-:W-:Y:S01]  /*0d40*/  USHF.R.U32.HI UR5, URZ, 0x1, UR5 ;  /* 0x000000013f057899 */ /* 0x000fe20008011605 */
[----:B------:R-:W-:Y:S02]  /*0d50*/  IMAD.X R3, R0, 0x1, R3, P1 ;  /* 0x0000000100037824 */ /* 0x000fe400008e0603 */
[----:B------:R-:W-:Y:S02]  /*0d60*/  UMOV UR4, URZ ;  /* 0x0000003f00047c82 */ /* 0x000fe40008000000 */
[----:B------:R-:W-:Y:S02]  /*0d70*/  @UP0 ULOP3.LUT UR4, UR5, 0x1, URZ, 0xc0, !UPT ;  /* 0x0000000105040892 */ /* 0x000fe4000f8ec03f */
[----:B------:R-:W-:-:S12]  /*0d80*/  UIMAD UR5, UR5, -0x3, UR13 ;  /* 0xfffffffd050578a4 */ /* 0x000fd8000f8e020d */
.L_x_11:
[----:B------:R-:W-:Y:S01]  /*0d90*/  ISETP.GE.U32.AND P1, PT, R2, UR6, PT ;  /* 0x0000000602007c0c */ /* 0x000fe2000bf26070 */
[----:B------:R-:W-:Y:S01]  /*0da0*/  IMAD.MOV.U32 R6, RZ, RZ, -0x1 ;  /* 0xffffffffff067424 */ /* 0x000fe200078e00ff */
[----:B------:R-:W-:Y:S01]  /*0db0*/  PRMT R18, RZ, 0x7610, R18 ;  /* 0x00007610ff127816 */ /* 0x000fe20000000012 */
[----:B------:R-:W-:Y:S01]  /*0dc0*/  IMAD.MOV.U32 R5, RZ, RZ, -0x1 ;  /* 0xffffffffff057424 */ /* 0x000fe200078e00ff */
[----:B------:R-:W-:Y:S01]  /*0dd0*/  ISETP.GE.U32.AND.EX P1, PT, R3, UR7, PT, P1 ;  /* 0x0000000703007c0c */ /* 0x000fe2000bf26110 */
[----:B------:R-:W-:-:S12]  /*0de0*/  IMAD.MOV.U32 R4, RZ, RZ, -0x1 ;  /* 0xffffffffff047424 */ /* 0x000fd800078e00ff */
[----:B------:R-:W-:Y:S05]  /*0df0*/  @P1 BRA `(.L_x_12) ;  /* 0x0000000400241947 */ /* 0x000fea0003800000 */
[----:B------:R-:W0:Y:S01]  /*0e00*/  LDC.64 R28, c[0x0][0x628] ;  /* 0x00018a00ff1c7b82 */ /* 0x000e220000000a00 */
[----:B------:R-:W-:Y:S02]  /*0e10*/  IMAD.MOV.U32 R4, RZ, RZ, R2 ;  /* 0x000000ffff047224 */ /* 0x000fe400078e0002 */
[----:B------:R-:W-:-:S05]  /*0e20*/  IMAD.MOV.U32 R5, RZ, RZ, R3 ;  /* 0x000000ffff057224 */ /* 0x000fca00078e0003 */
[----:B------:R-:W1:Y:S08]  /*0e30*/  LDC R6, c[0x0][0x630] ;  /* 0x00018c00ff067b82 */ /* 0x000e700000000800 */
[----:B------:R-:W4:Y:S01]  /*0e40*/  LDC.64 R30, c[0x0][0x620] ;  /* 0x00018800ff1e7b82 */ /* 0x000f220000000a00 */
[----:B0-----:R-:W-:-:S04]  /*0e50*/  ISETP.NE.U32.AND P1, PT, R28, RZ, PT ;  /* 0x000000ff1c00720c */ /* 0x001fc80003f25070 */
[----:B------:R-:W-:-:S13]  /*0e60*/  ISETP.NE.AND.EX P1, PT, R29, RZ, PT, P1 ;  /* 0x000000ff1d00720c */ /* 0x000fda0003f25310 */
[----:B-1--4-:R-:W-:Y:S05]  /*0e70*/  @!P1 BRA `(.L_x_13) ;  /* 0x0000000000289947 */ /* 0x012fea0003800000 */
[----:B------:R-:W0:Y:S02]  /*0e80*/  LDC R21, c[0x0][0x634] ;  /* 0x00018d00ff157b82 */ /* 0x000e240000000800 */
[----:B0-----:R-:W-:-:S05]  /*0e90*/  IADD3 R21, P1, R2, R21, RZ ;  /* 0x0000001502157210 */ /* 0x001fca0007f3e0ff */
[----:B------:R-:W-:-:S04]  /*0ea0*/  IMAD.X R27, RZ, RZ, R3, P1 ;  /* 0x000000ffff1b7224 */ /* 0x000fc800008e0603 */
[----:B------:R-:W-:-:S04]  /*0eb0*/  IMAD.WIDE.U32 R4, R27, R28, RZ ;  /* 0x0000001c1b047225 */ /* 0x000fc800078e00ff */
[----:B------:R-:W-:-:S04]  /*0ec0*/  IMAD.WIDE.U32 R18, P1, R21, R29, R4 ;  /* 0x0000001d15127225 */ /* 0x000fc80007820004 */
[----:B------:R-:W-:-:S04]  /*0ed0*/  IMAD.WIDE.U32 R4, R21, R28, RZ ;  /* 0x0000001c15047225 */ /* 0x000fc800078e00ff */
[----:B------:R-:W-:Y:S01]  /*0ee0*/  IMAD.X R21, RZ, RZ, RZ, P1 ;  /* 0x000000ffff157224 */ /* 0x000fe200008e06ff */
[----:B------:R-:W-:Y:S01]  /*0ef0*/  IADD3 RZ, P1, R5, R18, RZ ;  /* 0x0000001205ff7210 */ /* 0x000fe20007f3e0ff */
[----:B------:R-:W-:-:S04]  /*0f00*/  IMAD.MOV.U32 R20, RZ, RZ, R19 ;  /* 0x000000ffff147224 */ /* 0x000fc800078e0013 */
[----:B------:R-:W-:-:S08]  /*0f10*/  IMAD.WIDE.U32.X R4, R27, R29, R20, P1 ;  /* 0x0000001d1b047225 */ /* 0x000fd000008e0414 */
.L_x_13:
[----:B------:R-:W0:Y:S01]  /*0f20*/  LDC.64 R32, c[0x0][0x640] ;  /* 0x00019000ff207b82 */ /* 0x000e220000000a00 */
[-CC-:B------:R-:W-:Y:S01]  /*0f30*/  SHF.R.U64 R34, R4, R6.reuse, R5.reuse ;  /* 0x0000000604227219 */ /* 0x180fe20000001205 */
[----:B------:R-:W-:Y:S01]  /*0f40*/  IMAD.MOV.U32 R37, RZ, RZ, 0x1 ;  /* 0x00000001ff257424 */ /* 0x000fe200078e00ff */
[----:B------:R-:W-:Y:S02]  /*0f50*/  SHF.R.U32.HI R4, RZ, R6, R5 ;  /* 0x00000006ff047219 */ /* 0x000fe40000011605 */
[----:B------:R-:W-:-:S03]  /*0f60*/  IADD3 R19, P1, RZ, -R34, RZ ;  /* 0x80000022ff137210 */ /* 0x000fc60007f3e0ff */
[----:B------:R-:W1:Y:S02]  /*0f70*/  LDC R18, c[0x0][0x618] ;  /* 0x00018600ff127b82 */ /* 0x000e640000000800 */
[----:B------:R-:W-:-:S04]  /*0f80*/  IMAD.X R5, RZ, RZ, ~R4, P1 ;  /* 0x000000ffff057224 */ /* 0x000fc800008e0e04 */
[-C--:B------:R-:W-:Y:S02]  /*0f90*/  IMAD R6, R5, R30.reuse, RZ ;  /* 0x0000001e05067224 */ /* 0x080fe400078e02ff */
[----:B------:R-:W4:Y:S01]  /*0fa0*/  LDC R21, c[0x0][0x608] ;  /* 0x00018200ff157b82 */ /* 0x000f220000000800 */
[----:B------:R-:W-:-:S04]  /*0fb0*/  IMAD.WIDE.U32 R4, R19, R30, R2 ;  /* 0x0000001e13047225 */ /* 0x000fc800078e0002 */
[----:B------:R-:W-:-:S03]  /*0fc0*/  IMAD R19, R19, R31, R6 ;  /* 0x0000001f13137224 */ /* 0x000fc600078e0206 */
[----:B------:R-:W2:Y:S01]  /*0fd0*/  LDC R26, c[0x0][0x658] ;  /* 0x00019600ff1a7b82 */ /* 0x000ea20000000800 */
[----:B------:R-:W-:Y:S01]  /*0fe0*/  IMAD.IADD R5, R5, 0x1, R19 ;  /* 0x0000000105057824 */ /* 0x000fe200078e0213 */
[----:B0-----:R-:W-:Y:S01]  /*0ff0*/  ISETP.NE.U32.AND P1, PT, R32, RZ, PT ;  /* 0x000000ff2000720c */ /* 0x001fe20003f25070 */
[----:B------:R-:W-:-:S03]  /*1000*/  IMAD.MOV.U32 R19, RZ, RZ, -0x1 ;  /* 0xffffffffff137424 */ /* 0x000fc600078e00ff */
[----:B------:R-:W-:Y:S02]  /*1010*/  ISETP.NE.AND.EX P1, PT, R33, RZ, PT, P1 ;  /* 0x000000ff2100720c */ /* 0x000fe40003f25310 */
[----:B------:R-:W0:Y:S01]  /*1020*/  LDC R31, c[0x0][0x600] ;  /* 0x00018000ff1f7b82 */ /* 0x000e220000000800 */
[-CC-:B-1----:R-:W-:Y:S02]  /*1030*/  SHF.R.U64 R29, R4, R18.reuse, R5.reuse ;  /* 0x00000012041d7219 */ /* 0x182fe40000001205 */
[----:B------:R-:W-:-:S05]  /*1040*/  SHF.R.U32.HI R4, RZ, R18, R5 ;  /* 0x00000012ff047219 */ /* 0x000fca0000011605 */
[----:B------:R-:W1:Y:S01]  /*1050*/  LDC R28, c[0x0][0x648] ;  /* 0x00019200ff1c7b82 */ /* 0x000e620000000800 */
[-CC-:B----4-:R-:W-:Y:S02]  /*1060*/  SHF.R.U64 R39, R29, R21.reuse, R4.reuse ;  /* 0x000000151d277219 */ /* 0x190fe40000001204 */
[----:B------:R-:W-:-:S05]  /*1070*/  SHF.R.U32.HI R5, RZ, R21, R4 ;  /* 0x00000015ff057219 */ /* 0x000fca0000011604 */
[----:B------:R-:W4:Y:S01]  /*1080*/  LDC R35, c[0x0][0x638] ;  /* 0x00018e00ff237b82 */ /* 0x000f220000000800 */
[-C--:B--2---:R-:W-:Y:S02]  /*1090*/  SHF.L.U32 R4, R19, R26.reuse, RZ ;  /* 0x0000001a13047219 */ /* 0x084fe400000006ff */
[--C-:B------:R-:W-:Y:S02]  /*10a0*/  SHF.R.U64 R36, R39, R26, R5.reuse ;  /* 0x0000001a27247219 */ /* 0x100fe40000001205 */
[----:B------:R-:W-:Y:S02]  /*10b0*/  LOP3.LUT R6, RZ, R4, RZ, 0x33, !PT ;  /* 0x00000004ff067212 */ /* 0x000fe400078e33ff */
[----:B------:R-:W-:Y:S01]  /*10c0*/  SHF.R.U32.HI R5, RZ, R26, R5 ;  /* 0x0000001aff057219 */ /* 0x000fe20000011605 */
[----:B------:R-:W2:Y:S01]  /*10d0*/  LDC R30, c[0x0][0x610] ;  /* 0x00018400ff1e7b82 */ /* 0x000ea20000000800 */
[----:B------:R-:W-:Y:S01]  /*10e0*/  IMAD.MOV.U32 R4, RZ, RZ, R36 ;  /* 0x000000ffff047224 */ /* 0x000fe200078e0024 */
[----:B------:R-:W-:Y:S06]  /*10f0*/  @!P1 BRA `(.L_x_14) ;  /* 0x0000000000289947 */ /* 0x000fec0003800000 */
[----:B------:R-:W3:Y:S02]  /*1100*/  LDC R21, c[0x0][0x64c] ;  /* 0x00019300ff157b82 */ /* 0x000ee40000000800 */
[----:B---3--:R-:W-:-:S05]  /*1110*/  IADD3 R21, P1, R36, R21, RZ ;  /* 0x0000001524157210 */ /* 0x008fca0007f3e0ff */
        /* <DEDUP_REMOVED lines=8> */
.L_x_14:
[----:B-1----:R-:W-:Y:S01]  /*11a0*/  SHF.R.U64 R13, R4, R28, R5 ;  /* 0x0000001c040d7219 */ /* 0x002fe20000001205 */
[----:B------:R-:W-:Y:S01]  /*11b0*/  @P3 IMAD R22, R25, R24, R12 ;  /* 0x0000001819163224 */ /* 0x000fe200078e020c */
[----:B------:R-:W-:Y:S02]  /*11c0*/  SHF.L.U32 R4, R37, R26, RZ ;  /* 0x0000001a25047219 */ /* 0x000fe400000006ff */
[----:B------:R-:W-:Y:S01]  /*11d0*/  LOP3.LUT R5, R39, R6, RZ, 0xc0, !PT ;  /* 0x0000000627057212 */ /* 0x000fe200078ec0ff */
[----:B0-----:R-:W-:Y:S02]  /*11e0*/  VIADD R6, R31, 0xffffffff ;  /* 0xffffffff1f067836 */ /* 0x001fe40000000000 */
[----:B------:R-:W-:Y:S02]  /*11f0*/  IMAD.MOV R18, RZ, RZ, -R13 ;  /* 0x000000ffff127224 */ /* 0x000fe400078e0a0d */
[----:B------:R-:W-:Y:S01]  /*1200*/  IMAD R5, R4, R13, R5 ;  /* 0x0000000d04057224 */ /* 0x000fe200078e0205 */
[----:B------:R-:W-:Y:S01]  /*1210*/  LOP3.LUT R13, R29, R6, RZ, 0xc0, !PT ;  /* 0x000000061d0d7212 */ /* 0x000fe200078ec0ff */
[----:B----4-:R-:W-:-:S02]  /*1220*/  IMAD R4, R18, R35, R36 ;  /* 0x0000002312047224 */ /* 0x010fc400078e0224 */
[----:B--2---:R-:W-:Y:S02]  /*1230*/  IMAD R6, R5, R30, R22 ;  /* 0x0000001e05067224 */ /* 0x004fe400078e0216 */
[----:B------:R-:W-:Y:S02]  /*1240*/  IMAD R13, R4, R31, R13 ;  /* 0x0000001f040d7224 */ /* 0x000fe400078e020d */
[----:B------:R-:W-:Y:S02]  /*1250*/  IMAD.MOV.U32 R18, RZ, RZ, 0x1 ;  /* 0x00000001ff127424 */ /* 0x000fe400078e00ff */
[----:B------:R-:W-:Y:S01]  /*1260*/  IMAD.MOV.U32 R4, RZ, RZ, R34 ;  /* 0x000000ffff047224 */ /* 0x000fe200078e0022 */
[----:B------:R-:W-:Y:S02]  /*1270*/  SEL R5, R13, R6, !P3 ;  /* 0x000000060d057207 */ /* 0x000fe40005800000 */
[----:B------:R-:W-:-:S07]  /*1280*/  SEL R6, R6, R13, !P3 ;  /* 0x0000000d06067207 */ /* 0x000fce0005800000 */
.L_x_12:
[----:B------:R-:W-:Y:S05]  /*1290*/  @!P4 BRA `(.L_x_15) ;  /* 0x00000000000cc947 */ /* 0x000fea0003800000 */
[----:B------:R-:W-:Y:S01]  /*12a0*/  UCGABAR_WAIT ;  /* 0x0000000000007dc7 */ /* 0x000fe20008000000 */
[----:B------:R-:W-:Y:S01]  /*12b0*/  CCTL.IVALL ;  /* 0x00000000ff00798f */ /* 0x000fe20002000000 */
[----:B------:R-:W-:Y:S05]  /*12c0*/  BRA `(.L_x_16) ;  /* 0x0000000000047947 */ /* 0x000fea0003800000 */
.L_x_15:
[----:B------:R-:W-:Y:S06]  /*12d0*/  BAR.SYNC.DEFER_BLOCKING 0x0 ;  /* 0x0000000000007b1d */ /* 0x000fec0000010000 */
.L_x_16:
[----:B------:R-:W-:Y:S05]  /*12e0*/  @!P2 BRA `(.L_x_17) ;  /* 0x0000006c0038a947 */ /* 0x000fea0003800000 */
[----:B------:R-:W-:-:S13]  /*12f0*/  ISETP.GT.U32.AND P1, PT, R38, 0x1, PT ;  /* 0x000000012600780c */ /* 0x000fda0003f24070 */
[----:B------:R-:W-:Y:S05]  /*1300*/  @P1 EXIT ;  /* 0x000000000000194d */ /* 0x000fea0003800000 */
.L_x_18:
[----:B------:R-:W-:-:S08]  /*1310*/  NOP ;  /* 0x0000000000007918 */ /* 0x000fd00000000000 */
[----:B------:R-:W0:Y:S02]  /*1320*/  USETMAXREG.TRY_ALLOC.CTAPOOL UP0, 0xe8 ;  /* 0x000000e8000079c8 */ /* 0x000e240008000600 */
[----:B0-----:R-:W-:-:S13]  /*1330*/  PLOP3.LUT P1, PT, PT, PT, UP0, 0x80, 0x0 ;  /* 0x000000000000781c */ /* 0x001fda0003f2f008 */
[----:B------:R-:W-:Y:S05]  /*1340*/  @!P1 BRA `(.L_x_18) ;  /* 0xfffffffc00f09947 */ /* 0x000fea000383ffff */
[----:B------:R-:W-:-:S13]  /*1350*/  LOP3.LUT P1, RZ, R18, 0xff, RZ, 0xc0, !PT ;  /* 0x000000ff12ff7812 */ /* 0x000fda000782c0ff */
[----:B------:R-:W-:Y:S05]  /*1360*/  @!P1 EXIT ;  /* 0x000000000000994d */ /* 0x000fea0003800000 */
[----:B------:R-:W0:Y:S01]  /*1370*/  S2UR UR6, SR_CgaCtaId ;  /* 0x00000000000679c3 */ /* 0x000e220000008800 */
[CC--:B------:R-:W-:Y:S01]  /*1380*/  LEA.HI R13, R23.reuse, R14.reuse, RZ, 0x2 ;  /* 0x0000000e170d7211 */ /* 0x0c0fe200078f10ff */
[----:B------:R-:W-:Y:S01]  /*1390*/  UIADD3 UR7, UR15, -0x1, URZ ;  /* 0xffffffff0f077890 */ /* 0x000fe2000fffe03f */
[----:B------:R-:W-:Y:S01]  /*13a0*/  LEA.HI R23, R23, R14, RZ, 0x5 ;  /* 0x0000000e17177211 */ /* 0x000fe200078f28ff */
[----:B------:R-:W-:Y:S01]  /*13b0*/  UMOV UR12, 0x400 ;  /* 0x00000400000c7882 */ /* 0x000fe20000000000 */
[--C-:B------:R-:W-:Y:S01]  /*13c0*/  SHF.R.S32.HI R12, RZ, 0x2, R13.reuse ;  /* 0x00000002ff0c7819 */ /* 0x100fe2000001140d */
[----:B------:R-:W-:Y:S01]  /*13d0*/  UISETP.LT.AND UP0, UPT, UR13, 0x1, UPT ;  /* 0x000000010d00788c */ /* 0x000fe2000bf01270 */
[----:B------:R-:W-:Y:S01]  /*13e0*/  SHF.R.S32.HI R17, RZ, 0x1f, R13 ;  /* 0x0000001fff117819 */ /* 0x000fe2000001140d */
[----:B------:R-:W-:Y:S01]  /*13f0*/  USHF.L.U32 UR20, UR13, 0x1, URZ ;  /* 0x000000010d147899 */ /* 0x000fe2000800063f */
[----:B------:R-:W-:Y:S01]  /*1400*/  SHF.R.S32.HI R23, RZ, 0x5, R23 ;  /* 0x00000005ff177819 */ /* 0x000fe20000011417 */
[----:B------:R-:W-:Y:S01]  /*1410*/  USEL UR14, UR13, 0x1, UP0 ;  /* 0x000000010d0e7887 */ /* 0x000fe20008000000 */
[----:B------:R-:W-:Y:S01]  /*1420*/  LEA.HI R17, R17, R12, RZ, 0x3 ;  /* 0x0000000c11117211 */ /* 0x000fe200078f18ff */
[----:B------:R-:W-:Y:S01]  /*1430*/  UISETP.NE.AND UP0, UPT, UR7, URZ, UPT ;  /* 0x0000003f0700728c */ /* 0x000fe2000bf05270 */
[----:B------:R-:W-:Y:S01]  /*1440*/  LOP3.LUT R149, R7, 0x1, RZ, 0xfc, !PT ;  /* 0x0000000107957812 */ /* 0x000fe200078efcff */
[----:B------:R-:W-:Y:S01]  /*1450*/  UIADD3 UR14, -UR14, UR13, URZ ;  /* 0x0000000d0e0e7290 */ /* 0x000fe2000fffe13f */
[----:B------:R-:W-:-:S05]  /*1460*/  LOP3.LUT R17, R17, 0xfffffff8, RZ, 0xc0, !PT ;  /* 0xfffffff811117812 */ /* 0x000fca00078ec0ff */
[----:B------:R-:W-:Y:S01]  /*1470*/  IMAD.IADD R12, R12, 0x1, -R17 ;  /* 0x000000010c0c7824 */ /* 0x000fe200078e0a11 */
[----:B------:R-:W-:Y:S01]  /*1480*/  LOP3.LUT R17, R13, 0xfffffffc, RZ, 0xc0, !PT ;  /* 0xfffffffc0d117812 */ /* 0x000fe200078ec0ff */
[----:B0-----:R-:W-:-:S03]  /*1490*/  ULEA UR12, UR6, UR12, 0x18 ;  /* 0x0000000c060c7291 */ /* 0x001fc6000f8ec03f */
[--C-:B------:R-:W-:Y:S01]  /*14a0*/  SHF.R.S32.HI R13, RZ, 0x1f, R12.reuse ;  /* 0x0000001fff0d7819 */ /* 0x100fe2000001140c */
[----:B------:R-:W-:Y:S01]  /*14b0*/  USHF.L.U32 UR6, UR7, 0x3, URZ ;  /* 0x0000000307067899 */ /* 0x000fe2000800063f */
[C-C-:B------:R-:W-:Y:S01]  /*14c0*/  IMAD R16, R23.reuse, -0x10, -R12.reuse ;  /* 0xfffffff017107824 */ /* 0x140fe200078e0a0c */
[----:B------:R-:W-:Y:S01]  /*14d0*/  USEL UR7, URZ, 0x1, UP0 ;  /* 0x000000013f077887 */ /* 0x000fe20008000000 */
[----:B------:R-:W-:Y:S01]  /*14e0*/  IMAD.IADD R14, R14, 0x1, -R17 ;  /* 0x000000010e0e7824 */ /* 0x000fe200078e0a11 */
[----:B------:R-:W-:Y:S01]  /*14f0*/  ULOP3.LUT UR6, UR6, 0x8, URZ, 0xc0, !UPT ;  /* 0x0000000806067892 */ /* 0x000fe2000f8ec03f */
[----:B------:R-:W-:Y:S01]  /*1500*/  IMAD.WIDE R12, R23, 0x10, R12 ;  /* 0x00000010170c7825 */ /* 0x000fe200078e020c */
[----:B------:R-:W-:Y:S02]  /*1510*/  UIADD3 UR21, UR12, 0x40, URZ ;  /* 0x000000400c157890 */ /* 0x000fe4000fffe03f */
[----:B------:R-:W-:Y:S01]  /*1520*/  ULOP3.LUT UR22, UR6, 0x8, URZ, 0x3c, !UPT ;  /* 0x0000000806167892 */ /* 0x000fe2000f8e3c3f */
[----:B------:R-:W-:Y:S01]  /*1530*/  IMAD.U32 R150, RZ, RZ, UR7 ;  /* 0x00000007ff967e24 */ /* 0x000fe2000f8e00ff */
[----:B------:R-:W-:-:S02]  /*1540*/  ULOP3.LUT UR16, UR6, 0x18, URZ, 0x3c, !UPT ;  /* 0x0000001806107892 */ /* 0x000fc4000f8e3c3f */
[----:B------:R-:W-:Y:S01]  /*1550*/  ULEA UR15, UR15, UR21, 0x3 ;  /* 0x000000150f0f7291 */ /* 0x000fe2000f8e183f */
[----:B------:R-:W-:Y:S02]  /*1560*/  ULDC UR6, c[0x0][0x284] ;  /* 0x0000a10000067ab9 */ /* 0x000fe40000000800 */
[----:B------:R-:W-:-:S09]  /*1570*/  VIADD R16, R16, UR6 ;  /* 0x0000000610107c36 */ /* 0x000fd20008000000 */
.L_x_173:
[----:B------:R-:W-:Y:S01]  /*1580*/  SHF.L.U32 R17, R150, 0x1f, RZ ;  /* 0x0000001f96117819 */ /* 0x000fe200000006ff */
[----:B------:R-:W0:Y:S01]  /*1590*/  LDC R18, c[0x0][0x28c] ;  /* 0x0000a300ff127b82 */ /* 0x000e220000000800 */
[----:B------:R-:W-:Y:S01]  /*15a0*/  UMOV UR6, URZ ;  /* 0x0000003f00067c82 */ /* 0x000fe20008000000 */
[----:B------:R-:W-:Y:S01]  /*15b0*/  UMOV UR17, UR5 ;  /* 0x0000000500117c82 */ /* 0x000fe20008000000 */
[----:B-1----:R-:W1:Y:S01]  /*15c0*/  SYNCS.PHASECHK.TRANS64.TRYWAIT P1, [UR15+-0x8], R17 ;  /* 0xfffff811ff0075a7 */ /* 0x002e62000802014f */
[----:B0-----:R-:W-:Y:S01]  /*15d0*/  ISETP.GE.AND P2, PT, R18, 0x1, PT ;  /* 0x000000011200780c */ /* 0x001fe20003f46270 */
[----:B-1-34-:R-:W-:-:S12]  /*15e0*/  @!P1 BRA `(.L_x_19) ;  /* 0x0000007800509947 */ /* 0x01afd80003800000 */
.L_x_194:
[----:B------:R-:W-:Y:S01]  /*15f0*/  UMOV UR7, URZ ;  /* 0x0000003f00077c82 */ /* 0x000fe20008000000 */
[----:B------:R-:W-:Y:S01]  /*1600*/  UMOV UR8, URZ ;  /* 0x0000003f00087c82 */ /* 0x000fe20008000000 */
[----:B------:R-:W-:Y:S02]  /*1610*/  CS2R R88, SRZ ;  /* 0x0000000000587805 */ /* 0x000fe4000001ff00 */
[----:B------:R-:W-:Y:S01]  /*1620*/  CS2R R22, SRZ ;  /* 0x0000000000167805 */ /* 0x000fe2000001ff00 */
[----:B0-----:R-:W-:Y:S01]  /*1630*/  IMAD.MOV.U32 R17, RZ, RZ, RZ ;  /* 0x000000ffff117224 */ /* 0x001fe200078e00ff */
[----:B------:R-:W-:Y:S02]  /*1640*/  CS2R R90, SRZ ;  /* 0x00000000005a7805 */ /* 0x000fe4000001ff00 */
[----:B------:R-:W-:Y:S02]  /*1650*/  CS2R R92, SRZ ;  /* 0x00000000005c7805 */ /* 0x000fe4000001ff00 */
[----:B------:R-:W-:-:S02]  /*1660*/  CS2R R94, SRZ ;  /* 0x00000000005e7805 */ /* 0x000fc4000001ff00 */
[----:B------:R-:W-:Y:S02]  /*1670*/  CS2R R96, SRZ ;  /* 0x0000000000607805 */ /* 0x000fe4000001ff00 */
[----:B------:R-:W-:Y:S02]  /*1680*/  CS2R R98, SRZ ;  /* 0x0000000000627805 */ /* 0x000fe4000001ff00 */
[----:B------:R-:W-:Y:S02]  /*1690*/  CS2R R100, SRZ ;  /* 0x0000000000647805 */ /* 0x000fe4000001ff00 */
        /* <DEDUP_REMOVED lines=22> */
[----:B------:R-:W-:Y:S01]  /*1800*/  CS2R R146, SRZ ;  /* 0x0000000000927805 */ /* 0x000fe2000001ff00 */
[----:B------:R-:W-:Y:S01]  /*1810*/  IMAD.MOV.U32 R148, RZ, RZ, RZ ;  /* 0x000000ffff947224 */ /* 0x000fe200078e00ff */
[----:B------:R-:W-:Y:S01]  /*1820*/  CS2R R24, SRZ ;  /* 0x0000000000187805 */ /* 0x000fe2000001ff00 */
[----:B------:R-:W-:Y:S01]  /*1830*/  IMAD.U32 R151, RZ, RZ, UR4 ;  /* 0x00000004ff977e24 */ /* 0x000fe2000f8e00ff */
        /* <DEDUP_REMOVED lines=30> */
[----:B------:R-:W-:Y:S01]  /*1a20*/  CS2R R86, SRZ ;  /* 0x0000000000567805 */ /* 0x000fe2000001ff00 */
[----:B------:R-:W-:Y:S06]  /*1a30*/  @!P2 BRA `(.L_x_20) ;  /* 0x000000080028a947 */ /* 0x000fec0003800000 */
[----:B------:R-:W-:-:S13]  /*1a40*/  ISETP.NE.AND P2, PT, R149, 0x3, PT ;  /* 0x000000039500780c */ /* 0x000fda0003f45270 */
[----:B------:R-:W-:Y:S05]  /*1a50*/  @!P2 BRA `(.L_x_21) ;  /* 0x000000000004a947 */ /* 0x000fea0003800000 */
[----:B------:R-:W-:Y:S01]  /*1a60*/  BPT.TRAP 0x1 ;  /* 0x000000040000795c */ /* 0x000fe20000300000 */
.L_x_21:
[----:B------:R-:W-:Y:S01]  /*1a70*/  ULEA UR6, UR5, UR12, 0x3 ;  /* 0x0000000c05067291 */ /* 0x000fe2000f8e183f */
[----:B------:R-:W-:-:S05]  /*1a80*/  IMAD.U32 R17, RZ, RZ, UR4 ;  /* 0x00000004ff117e24 */ /* 0x000fca000f8e00ff */
[----:B------:R-:W-:-:S04]  /*1a90*/  SHF.L.U32 R17, R17, 0x1f, RZ ;  /* 0x0000001f11117819 */ /* 0x000fc800000006ff */
[----:B------:R0:W1:Y:S01]  /*1aa0*/  SYNCS.PHASECHK.TRANS64.TRYWAIT P1, [UR6], R17 ;  /* 0x00000011ff0075a7 */ /* 0x0000620008020146 */
[----:B------:R-:W-:Y:S05]  /*1ab0*/  @!P2 BRA `(.L_x_22) ;  /* 0x000000000004a947 */ /* 0x000fea0003800000 */
[----:B------:R-:W-:Y:S01]  /*1ac0*/  BPT.TRAP 0x1 ;  /* 0x000000040000795c */ /* 0x000fe20000300000 */
.L_x_22:
[----:B-1----:R-:W-:Y:S05]  /*1ad0*/  @P1 BRA `(.L_x_23) ;  /* 0x0000000000081947 */ /* 0x002fea0003800000 */
[----:B------:R-:W1:Y:S02]  /*1ae0*/  SYNCS.PHASECHK.TRANS64.TRYWAIT P1, [UR6], R17 ;  /* 0x00000011ff0075a7 */ /* 0x000e640008020146 */
[----:B-1----:R-:W-:Y:S05]  /*1af0*/  @!P1 BRA `(.L_x_24) ;  /* 0x0000007400249947 */ /* 0x002fea0003800000 */
.L_x_23:
[----:B------:R-:W-:Y:S01]  /*1b00*/  UIADD3 UR7, UR12, 0x1900, URZ ;  /* 0x000019000c077890 */ /* 0x000fe2000fffe03f */
[----:B------:R-:W-:Y:S01]  /*1b10*/  WARPGROUP.ARRIVE ;  /* 0x00000000000079c5 */ /* 0x000fe20000000000 */
[----:B------:R-:W-:Y:S01]  /*1b20*/  UIADD3 UR6, UR12, 0x100, URZ ;  /* 0x000001000c067890 */ /* 0x000fe2000fffe03f */
[----:B------:R-:W-:Y:S01]  /*1b30*/  CS2R R88, SRZ ;  /* 0x0000000000587805 */ /* 0x000fe2000001ff00 */
[----:B------:R-:W-:Y:S01]  /*1b40*/  USHF.R.U32.HI UR7, URZ, 0x4, UR7 ;  /* 0x000000043f077899 */ /* 0x000fe20008011607 */
[----:B------:R-:W-:Y:S01]  /*1b50*/  CS2R R22, SRZ ;  /* 0x0000000000167805 */ /* 0x000fe2000001ff00 */
[----:B------:R-:W-:Y:S01]  /*1b60*/  USHF.R.U32.HI UR6, URZ, 0x4, UR6 ;  /* 0x000000043f067899 */ /* 0x000fe20008011606 */
[----:B01----:R-:W-:Y:S01]  /*1b70*/  IMAD.MOV.U32 R17, RZ, RZ, RZ ;  /* 0x000000ffff117224 */ /* 0x003fe200078e00ff */
[----:B------:R-:W-:Y:S01]  /*1b80*/  ULOP3.LUT UR7, UR7, 0x3fff, URZ, 0xc0, !UPT ;  /* 0x00003fff07077892 */ /* 0x000fe2000f8ec03f */
[----:B------:R-:W-:Y:S01]  /*1b90*/  CS2R R90, SRZ ;  /* 0x00000000005a7805 */ /* 0x000fe2000001ff00 */
[----:B------:R-:W-:Y:S01]  /*1ba0*/  ULOP3.LUT UR6, UR6, 0x3fff, URZ, 0xc0, !UPT ;  /* 0x00003fff06067892 */ /* 0x000fe2000f8ec03f */
[----:B------:R-:W-:Y:S01]  /*1bb0*/  CS2R R92, SRZ ;  /* 0x00000000005c7805 */ /* 0x000fe2000001ff00 */
[----:B------:R-:W-:Y:S01]  /*1bc0*/  ULOP3.LUT UR7, UR7, 0x10000, URZ, 0xfc, !UPT ;  /* 0x0001000007077892 */ /* 0x000fe2000f8efc3f */
[----:B------:R-:W-:Y:S01]  /*1bd0*/  CS2R R94, SRZ ;  /* 0x00000000005e7805 */ /* 0x000fe2000001ff00 */
[----:B------:R-:W-:Y:S01]  /*1be0*/  ULOP3.LUT UR6, UR6, 0x10000, URZ, 0xfc, !UPT ;  /* 0x0001000006067892 */ /* 0x000fe2000f8efc3f */
[----:B------:R-:W-:Y:S01]  /*1bf0*/  CS2R R96, SRZ ;  /* 0x0000000000607805 */ /* 0x000fe2000001ff00 */
[----:B------:R-:W-:Y:S01]  /*1c00*/  ULEA UR10, UR5, UR7, 0x8 ;  /* 0x00000007050a7291 */ /* 0x000fe2000f8e403f */
[----:B------:R-:W-:Y:S01]  /*1c10*/  CS2R R98, SRZ ;  /* 0x0000000000627805 */ /* 0x000fe2000001ff00 */
[----:B------:R-:W-:Y:S01]  /*1c20*/  ULEA UR8, UR5, UR6, 0x7 ;  /* 0x0000000605087291 */ /* 0x000fe2000f8e383f */
[----:B------:R-:W-:Y:S01]  /*1c30*/  CS2R R100, SRZ ;  /* 0x0000000000647805 */ /* 0x000fe2000001ff00 */
[----:B------:R-:W-:Y:S01]  /*1c40*/  ULDC UR7, c[0x0][0x50c] ;  /* 0x0001430000077ab9 */ /* 0x000fe20000000800 */
[----:B------:R-:W-:Y:S01]  /*1c50*/  UMOV UR9, 0xc0000010 ;  /* 0xc000001000097882 */ /* 0x000fe20000000000 */
[----:B------:R-:W-:Y:S01]  /*1c60*/  UISETP.NE.AND UP0, UPT, UR7, 0x1, UPT ;  /* 0x000000010700788c */ /* 0x000fe2000bf05270 */
[----:B------:R-:W-:Y:S01]  /*1c70*/  CS2R R102, SRZ ;  /* 0x0000000000667805 */ /* 0x000fe2000001ff00 */
[----:B------:R-:W-:Y:S01]  /*1c80*/  UMOV UR11, 0xc0000010 ;  /* 0xc0000010000b7882 */ /* 0x000fe20000000000 */
[----:B------:R-:W-:Y:S01]  /*1c90*/  UMOV UR6, 0x1 ;  /* 0x0000000100067882 */ /* 0x000fe20000000000 */
[----:B------:R-:W-:Y:S01]  /*1ca0*/  USEL UR7, URZ, 0x1, UP0 ;  /* 0x000000013f077887 */ /* 0x000fe20008000000 */
[----:B------:R-:W-:Y:S01]  /*1cb0*/  QGMMA.64x128x32.F32.E5M2.E5M2 R24, gdesc[UR8], RZ, !UPT, gsb0 ;  /* 0x01e00000081879f3 */ /* 0x000fe2000c0038ff */
[----:B------:R-:W-:-:S02]  /*1cc0*/  CS2R R104, SRZ ;  /* 0x0000000000687805 */ /* 0x000fc4000001ff00 */
[----:B------:R-:W-:Y:S02]  /*1cd0*/  CS2R R106, SRZ ;  /* 0x00000000006a7805 */ /* 0x000fe4000001ff00 */
[----:B------:R-:W-:Y:S02]  /*1ce0*/  CS2R R108, SRZ ;  /* 0x00000000006c7805 */ /* 0x000fe4000001ff00 */
[----:B------:R-:W-:Y:S02]  /*1cf0*/  CS2R R110, SRZ ;  /* 0x00000000006e7805 */ /* 0x000fe4000001ff00 */
[----:B------:R-:W-:Y:S02]  /*1d00*/  ISETP.NE.AND P1, PT, RZ, UR7, PT ;  /* 0x00000007ff007c0c */ /* 0x000fe4000bf25270 */
        /* <DEDUP_REMOVED lines=18> */
[----:B------:R-:W-:Y:S01]  /*1e30*/  IMAD.MOV.U32 R148, RZ, RZ, RZ ;  /* 0x000000ffff947224 */ /* 0x000fe200078e00ff */
[----:B------:R-:W-:Y:S06]  /*1e40*/  @!P1 BRA `(.L_x_25) ;  /* 0x0000000400089947 */ /* 0x000fec0003800000 */
[----:B------:R-:W-:Y:S02]  /*1e50*/  WARPGROUP.DEPBAR.LE gsb0, 0x0 ;  /* 0x00008000000079c5 */ /* 0x000fe40000010000 */
[----:B------:R-:W-:-:S01]  /*1e60*/  FADD R147, RZ, R24 ;  /* 0x00000018ff937221 */ /* 0x000fc20000000000 */
[----:B------:R-:W-:Y:S01]  /*1e70*/  FADD R148, RZ, R25 ;  /* 0x00000019ff947221 */ /* 0x000fe20000000000 */
        /* <DEDUP_REMOVED lines=62> */
[----:B------:R-:W-:-:S06]  /*2260*/  UMOV UR6, URZ ;  /* 0x0000003f00067c82 */ /* 0x000fcc0008000000 */
.L_x_25:
[----:B------:R-:W-:-:S04]  /*2270*/  UIADD3 UR17, UR5, 0x1, URZ ;  /* 0x0000000105117890 */ /* 0x000fc8000fffe03f */
[----:B------:R-:W-:-:S04]  /*2280*/  UISETP.NE.AND UP0, UPT, UR17, 0x3, UPT ;  /* 0x000000031100788c */ /* 0x000fc8000bf05270 */
[----:B------:R-:W-:Y:S02]  /*2290*/  USEL UR8, URZ, 0x1, UP0 ;  /* 0x000000013f087887 */ /* 0x000fe40008000000 */
[----:B------:R-:W-:Y:S02]  /*22a0*/  USEL UR17, UR17, URZ, UP0 ;  /* 0x0000003f11117287 */ /* 0x000fe40008000000 */
[----:B------:R-:W-:-:S06]  /*22b0*/  ULOP3.LUT UR8, UR4, UR8, URZ, 0x3c, !UPT ;  /* 0x0000000804087292 */ /* 0x000fcc000f8e3c3f */
[----:B------:R-:W-:Y:S01]  /*22c0*/  IMAD.U32 R151, RZ, RZ, UR8 ;  /* 0x00000008ff977e24 */ /* 0x000fe2000f8e00ff */
[----:B------:R-:W-:-:S06]  /*22d0*/  UMOV UR8, 0x1 ;  /* 0x0000000100087882 */ /* 0x000fcc0000000000 */
.L_x_20:
[----:B------:R-:W-:-:S06]  /*22e0*/  UISETP.GE.AND UP0, UPT, UR14, 0x1, UPT ;  /* 0x000000010e00788c */ /* 0x000fcc000bf06270 */
[----:B------:R-:W-:-:S13]  /*22f0*/  PLOP3.LUT P1, PT, PT, PT, UP0, 0x80, 0x0 ;  /* 0x000000000000781c */ /* 0x000fda0003f2f008 */
[----:B------:R-:W-:Y:S05]  /*2300*/  @!P1 BRA `(.L_x_26) ;  /* 0x0000000400f09947 */ /* 0x000fea0003800000 */
[----:B------:R-:W-:Y:S01]  /*2310*/  IMAD.U32 R18, RZ, RZ, UR14 ;  /* 0x0000000eff127e24 */ /* 0x000fe2000f8e00ff */
[----:B------:R-:W-:Y:S01]  /*2320*/  ULDC UR23, c[0x0][0x50c] ;  /* 0x0001430000177ab9 */ /* 0x000fe20000000800 */
[----:B------:R-:W-:-:S07]  /*2330*/  IMAD.U32 R19, RZ, RZ, UR5 ;  /* 0x00000005ff137e24 */ /* 0x000fce000f8e00ff */
.L_x_34:
[----:B------:R-:W-:-:S13]  /*2340*/  ISETP.NE.AND P2, PT, R149, 0x3, PT ;  /* 0x000000039500780c */ /* 0x000fda0003f45270 */
[----:B0-----:R-:W-:Y:S05]  /*2350*/  @!P2 BRA `(.L_x_27) ;  /* 0x000000000004a947 */ /* 0x001fea0003800000 */
[----:B------:R-:W-:Y:S01]  /*2360*/  BPT.TRAP 0x1 ;  /* 0x000000040000795c */ /* 0x000fe20000300000 */
.L_x_27:
[----:B------:R-:W-:Y:S01]  /*2370*/  ULEA UR9, UR17, UR12, 0x3 ;  /* 0x0000000c11097291 */ /* 0x000fe2000f8e183f */
[----:B------:R-:W-:-:S08]  /*2380*/  SHF.L.U32 R20, R151, 0x1f, RZ ;  /* 0x0000001f97147819 */ /* 0x000fd000000006ff */
[----:B------:R0:W1:Y:S01]  /*2390*/  SYNCS.PHASECHK.TRANS64.TRYWAIT P1, [UR9], R20 ;  /* 0x00000014ff0075a7 */ /* 0x0000620008020149 */
[----:B------:R-:W-:Y:S05]  /*23a0*/  @!P2 BRA `(.L_x_28) ;  /* 0x000000000004a947 */ /* 0x000fea0003800000 */
[----:B------:R-:W-:Y:S01]  /*23b0*/  BPT.TRAP 0x1 ;  /* 0x000000040000795c */ /* 0x000fe20000300000 */
.L_x_28:
[----:B-1----:R-:W-:Y:S05]  /*23c0*/  @P1 BRA `(.L_x_29) ;  /* 0x0000000000081947 */ /* 0x002fea0003800000 */
[----:B------:R-:W1:Y:S02]  /*23d0*/  SYNCS.PHASECHK.TRANS64.TRYWAIT P1, [UR9], R20 ;  /* 0x00000014ff0075a7 */ /* 0x000e640008020149 */
[----:B-1----:R-:W-:Y:S05]  /*23e0*/  @!P1 BRA `(.L_x_30) ;  /* 0x0000006c00009947 */ /* 0x002fea0003800000 */
.L_x_29:
[----:B------:R-:W-:Y:S01]  /*23f0*/  UIADD3 UR9, UR12, 0x100, URZ ;  /* 0x000001000c097890 */ /* 0x000fe2000fffe03f */
[----:B------:R-:W-:Y:S01]  /*2400*/  WARPGROUP.ARRIVE ;  /* 0x00000000000079c5 */ /* 0x000fe20000000000 */
[----:B------:R-:W-:Y:S02]  /*2410*/  UIADD3 UR10, UR12, 0x1900, URZ ;  /* 0x000019000c0a7890 */ /* 0x000fe4000fffe03f */
[----:B------:R-:W-:Y:S02]  /*2420*/  UISETP.NE.AND UP0, UPT, UR7, URZ, UPT ;  /* 0x0000003f0700728c */ /* 0x000fe4000bf05270 */
[----:B------:R-:W-:Y:S02]  /*2430*/  USHF.R.U32.HI UR9, URZ, 0x4, UR9 ;  /* 0x000000043f097899 */ /* 0x000fe40008011609 */
[----:B------:R-:W-:Y:S02]  /*2440*/  USHF.R.U32.HI UR10, URZ, 0x4, UR10 ;  /* 0x000000043f0a7899 */ /* 0x000fe4000801160a */
[----:B------:R-:W-:-:S02]  /*2450*/  USEL UR8, UR8, URZ, !UP0 ;  /* 0x0000003f08087287 */ /* 0x000fc4000c000000 */
[----:B------:R-:W-:Y:S02]  /*2460*/  ULOP3.LUT UR9, UR9, 0x3fff, URZ, 0xc0, !UPT ;  /* 0x00003fff09097892 */ /* 0x000fe4000f8ec03f */
[----:B------:R-:W-:Y:S02]  /*2470*/  ULOP3.LUT UR10, UR10, 0x3fff, URZ, 0xc0, !UPT ;  /* 0x00003fff0a0a7892 */ /* 0x000fe4000f8ec03f */
[----:B------:R-:W-:Y:S02]  /*2480*/  UISETP.NE.U32.AND UP0, UPT, UR8, URZ, UPT ;  /* 0x0000003f0800728c */ /* 0x000fe4000bf05070 */
[----:B------:R-:W-:Y:S02]  /*2490*/  ULOP3.LUT UR8, UR9, 0x10000, URZ, 0xfc, !UPT ;  /* 0x0001000009087892 */ /* 0x000fe4000f8efc3f */
[----:B------:R-:W-:Y:S02]  /*24a0*/  ULOP3.LUT UR10, UR10, 0x10000, URZ, 0xfc, !UPT ;  /* 0x000100000a0a7892 */ /* 0x000fe4000f8efc3f */
[----:B------:R-:W-:-:S02]  /*24b0*/  ULEA UR8, UR17, UR8, 0x7 ;  /* 0x0000000811087291 */ /* 0x000fc4000f8e383f */
[----:B------:R-:W-:Y:S01]  /*24c0*/  ULEA UR10, UR17, UR10, 0x8 ;  /* 0x0000000a110a7291 */ /* 0x000fe2000f8e403f */
[----:B------:R-:W-:Y:S01]  /*24d0*/  UMOV UR9, 0xc0000010 ;  /* 0xc000001000097882 */ /* 0x000fe20000000000 */
[----:B------:R-:W-:Y:S01]  /*24e0*/  UMOV UR11, 0xc0000010 ;  /* 0xc0000010000b7882 */ /* 0x000fe20000000000 */
[----:B------:R-:W-:-:S06]  /*24f0*/  UIADD3 UR6, UR6, 0x1, URZ ;  /* 0x0000000106067890 */ /* 0x000fcc000fffe03f */
[----:B------:R-:W-:Y:S01]  /*2500*/  QGMMA.64x128x32.F32.E5M2.E5M2 R24, gdesc[UR8], R24, UP0, gsb0 ;  /* 0x01e00000081879f3 */ /* 0x000fe2000b803818 */
[----:B------:R-:W-:-:S04]  /*2510*/  UISETP.NE.AND UP0, UPT, UR6, UR23, UPT ;  /* 0x000000170600728c */ /* 0x000fc8000bf05270 */
[----:B------:R-:W-:-:S06]  /*2520*/  USEL UR7, URZ, 0x1, UP0 ;  /* 0x000000013f077887 */ /* 0x000fcc0008000000 */
[----:B------:R-:W-:Y:S01]  /*2530*/  ISETP.NE.AND P1, PT, RZ, UR7, PT ;  /* 0x00000007ff007c0c */ /* 0x000fe2000bf25270 */
[----:B------:R-:W-:-:S12]  /*2540*/  WARPGROUP.DEPBAR.LE gsb0, 0x1 ;  /* 0x00008000000079c5 */ /* 0x000fd80000010100 */
[----:B------:R-:W-:Y:S05]  /*2550*/  @!P1 BRA `(.L_x_31) ;  /* 0x0000000400089947 */ /* 0x000fea0003800000 */
[----:B------:R-:W-:Y:S02]  /*2560*/  WARPGROUP.DEPBAR.LE gsb0, 0x0 ;  /* 0x00008000000079c5 */ /* 0x000fe40000010000 */
[----:B------:R-:W-:-:S01]  /*2570*/  FADD R147, R24, R147 ;  /* 0x0000009318937221 */ /* 0x000fc20000000000 */
[----:B------:R-:W-:Y:S01]  /*2580*/  FADD R148, R25, R148 ;  /* 0x0000009419947221 */ /* 0x000fe20000000000 */
        /* <DEDUP_REMOVED lines=62> */
[----:B------:R-:W-:-:S06]  /*2970*/  UMOV UR6, URZ ;  /* 0x0000003f00067c82 */ /* 0x000fcc0008000000 */
.L_x_31:
[----:B------:R-:W-:Y:S05]  /*2980*/  @!P2 BRA `(.L_x_32) ;  /* 0x000000000004a947 */ /* 0x000fea0003800000 */
[----:B------:R-:W-:Y:S01]  /*2990*/  BPT.TRAP 0x1 ;  /* 0x000000040000795c */ /* 0x000fe20000300000 */
.L_x_32:
[----:B01----:R-:W-:Y:S02]  /*29a0*/  @P0 LEA R20, R19, UR12, 0x3 ;  /* 0x0000000c13140c11 */ /* 0x003fe4000f8e18ff */
[----:B------:R-:W-:-:S03]  /*29b0*/  ISETP.GT.U32.AND P1, PT, R7, 0x1, PT ;  /* 0x000000010700780c */ /* 0x000fc60003f24070 */
[----:B------:R-:W-:-:S05]  /*29c0*/  @P0 VIADD R21, R20, 0x18 ;  /* 0x0000001814150836 */ /* 0x000fca0000000000 */
[----:B------:R-:W-:-:S04]  /*29d0*/  @P0 PRMT R21, R10, 0x654, R21 ;  /* 0x000006540a150816 */ /* 0x000fc80000000015 */
[----:B------:R0:W-:Y:S01]  /*29e0*/  @P0 SYNCS.ARRIVE.TRANS64.RED.A1T0 RZ, [R21+URZ], RZ ;  /* 0x000000ff15ff09a7 */ /* 0x0001e2000810043f */
[----:B------:R-:W-:Y:S05]  /*29f0*/  @P1 BRA `(.L_x_33) ;  /* 0x0000000000041947 */ /* 0x000fea0003800000 */
[----:B------:R-:W-:Y:S01]  /*2a00*/  BPT.TRAP 0x1 ;  /* 0x000000040000795c */ /* 0x000fe20000300000 */
.L_x_33:
[----:B------:R-:W-:Y:S01]  /*2a10*/  UIADD3 UR17, UR17, 0x1, URZ ;  /* 0x0000000111117890 */ /* 0x000fe2000fffe03f */
[C---:B------:R-:W-:Y:S01]  /*2a20*/  ISETP.GT.AND P2, PT, R18.reuse, 0x1, PT ;  /* 0x000000011200780c */ /* 0x040fe20003f44270 */
[----:B------:R-:W-:Y:S02]  /*2a30*/  VIADD R19, R19, 0x1 ;  /* 0x0000000113137836 */ /* 0x000fe40000000000 */
[----:B------:R-:W-:Y:S01]  /*2a40*/  UISETP.NE.AND UP0, UPT, UR17, 0x3, UPT ;  /* 0x000000031100788c */ /* 0x000fe2000bf05270 */
[----:B------:R-:W-:Y:S02]  /*2a50*/  VIADD R18, R18, 0xffffffff ;  /* 0xffffffff12127836 */ /* 0x000fe40000000000 */
[C---:B------:R-:W-:Y:S01]  /*2a60*/  ISETP.NE.AND P1, PT, R19.reuse, 0x3, PT ;  /* 0x000000031300780c */ /* 0x040fe20003f25270 */
[----:B------:R-:W-:Y:S02]  /*2a70*/  USEL UR8, URZ, 0x1, UP0 ;  /* 0x000000013f087887 */ /* 0x000fe40008000000 */
[----:B------:R-:W-:Y:S01]  /*2a80*/  USEL UR17, UR17, URZ, UP0 ;  /* 0x0000003f11117287 */ /* 0x000fe20008000000 */
[----:B------:R-:W-:-:S03]  /*2a90*/  SEL R19, R19, RZ, P1 ;  /* 0x000000ff13137207 */ /* 0x000fc60000800000 */
[----:B------:R-:W-:Y:S01]  /*2aa0*/  LOP3.LUT R151, R151, UR8, RZ, 0x3c, !PT ;  /* 0x0000000897977c12 */ /* 0x000fe2000f8e3cff */
[----:B------:R-:W-:Y:S01]  /*2ab0*/  UMOV UR8, 0x1 ;  /* 0x0000000100087882 */ /* 0x000fe20000000000 */
[----:B------:R-:W-:Y:S06]  /*2ac0*/  @P2 BRA `(.L_x_34) ;  /* 0xfffffff8001c2947 */ /* 0x000fec000383ffff */
.L_x_26:
[----:B------:R-:W-:Y:S01]  /*2ad0*/  UISETP.NE.AND UP0, UPT, UR6, URZ, UPT ;  /* 0x0000003f0600728c */ /* 0x000fe2000bf05270 */
[----:B------:R-:W1:Y:S01]  /*2ae0*/  LDC R18, c[0x0][0x28c] ;  /* 0x0000a300ff127b82 */ /* 0x000e620000000800 */
[----:B------:R-:W-:Y:S02]  /*2af0*/  IMAD.U32 R19, RZ, RZ, UR22 ;  /* 0x00000016ff137e24 */ /* 0x000fe4000f8e00ff */
[----:B------:R-:W-:-:S06]  /*2b00*/  USEL UR6, URZ, 0x1, !UP0 ;  /* 0x000000013f067887 */ /* 0x000fcc000c000000 */
[----:B------:R-:W-:-:S13]  /*2b10*/  ISETP.NE.AND P1, PT, RZ, UR6, PT ;  /* 0x00000006ff007c0c */ /* 0x000fda000bf25270 */
[----:B------:R-:W-:Y:S05]  /*2b20*/  @!P1 BRA `(.L_x_35) ;  /* 0x0000000400049947 */ /* 0x000fea0003800000 */
[----:B------:R-:W-:Y:S02]  /*2b30*/  WARPGROUP.DEPBAR.LE gsb0, 0x0 ;  /* 0x00008000000079c5 */ /* 0x000fe40000010000 */
[----:B------:R-:W-:Y:S01]  /*2b40*/  FADD R147, R24, R147 ;  /* 0x0000009318937221 */ /* 0x000fe20000000000 */
        /* <DEDUP_REMOVED lines=62> */
[----:B------:R-:W-:-:S07]  /*2f30*/  FADD R88, R88, R87 ;  /* 0x0000005758587221 */ /* 0x000fce0000000000 */
.L_x_35:
[----:B-1----:R-:W-:Y:S01]  /*2f40*/  ISETP.GE.AND P1, PT, R18, 0x1, PT ;  /* 0x000000011200780c */ /* 0x002fe20003f26270 */
[----:B------:R1:W-:Y:S01]  /*2f50*/  SYNCS.ARRIVE.TRANS64.A1T0 RZ, [R19+UR21], RZ ;  /* 0x000000ff13ff79a7 */ /* 0x0003e20008100015 */
[----:B------:R-:W-:-:S11]  /*2f60*/  WARPGROUP.DEPBAR.LE gsb0, 0x0 ;  /* 0x00008000000079c5 */ /* 0x000fd60000010000 */
[----:B------:R-:W-:Y:S05]  /*2f70*/  @!P1 BRA `(.L_x_36) ;  /* 0x0000000000449947 */ /* 0x000fea0003800000 */
[----:B------:R-:W-:-:S13]  /*2f80*/  ISETP.NE.AND P1, PT, R149, 0x3, PT ;  /* 0x000000039500780c */ /* 0x000fda0003f25270 */
[----:B------:R-:W-:Y:S05]  /*2f90*/  @!P1 BRA `(.L_x_37) ;  /* 0x0000000000049947 */ /* 0x000fea0003800000 */
[----:B------:R-:W-:Y:S01]  /*2fa0*/  BPT.TRAP 0x1 ;  /* 0x000000040000795c */ /* 0x000fe20000300000 */
.L_x_37:
[----:B------:R-:W-:Y:S01]  /*2fb0*/  VOTEU.ANY UP0, P0 ;  /* 0x00000000003f7886 */ /* 0x000fe20000000100 */
[----:B------:R-:W-:-:S04]  /*2fc0*/  ISETP.GT.U32.AND P1, PT, R7, 0x1, PT ;  /* 0x000000010700780c */ /* 0x000fc80003f24070 */
[----:B------:R-:W-:-:S06]  /*2fd0*/  @UP0 UIADD3 UR6, UR14, UR5, URZ ;  /* 0x000000050e060290 */ /* 0x000fcc000fffe03f */
[----:B------:R-:W-:Y:S02]  /*2fe0*/  IMAD.U32 R18, RZ, RZ, UR6 ;  /* 0x00000006ff127e24 */ /* 0x000fe4000f8e00ff */
[----:B0-----:R-:W-:Y:S02]  /*2ff0*/  IMAD.U32 R21, RZ, RZ, UR6 ;  /* 0x00000006ff157e24 */ /* 0x001fe4000f8e00ff */
[----:B-1----:R-:W-:-:S05]  /*3000*/  @P0 IMAD.WIDE.U32 R18, R18, -0x55555555, RZ ;  /* 0xaaaaaaab12120825 */ /* 0x002fca00078e00ff */
[----:B------:R-:W-:-:S05]  /*3010*/  @P0 SHF.R.U32.HI R18, RZ, 0x1, R19 ;  /* 0x00000001ff120819 */ /* 0x000fca0000011613 */
[----:B------:R-:W-:-:S05]  /*3020*/  @P0 IMAD R18, R18, -0x3, R21 ;  /* 0xfffffffd12120824 */ /* 0x000fca00078e0215 */
[----:B------:R-:W-:-:S05]  /*3030*/  @P0 LEA R18, R18, UR12, 0x3 ;  /* 0x0000000c12120c11 */ /* 0x000fca000f8e18ff */
[----:B------:R-:W-:-:S05]  /*3040*/  @P0 VIADD R19, R18, 0x18 ;  /* 0x0000001812130836 */ /* 0x000fca0000000000 */
[----:B------:R-:W-:-:S04]  /*3050*/  @P0 PRMT R19, R10, 0x654, R19 ;  /* 0x000006540a130816 */ /* 0x000fc80000000013 */
[----:B------:R4:W-:Y:S01]  /*3060*/  @P0 SYNCS.ARRIVE.TRANS64.RED.A1T0 RZ, [R19+URZ], RZ ;  /* 0x000000ff13ff09a7 */ /* 0x0009e2000810043f */
[----:B------:R-:W-:Y:S05]  /*3070*/  @P1 BRA `(.L_x_36) ;  /* 0x0000000000041947 */ /* 0x000fea0003800000 */
[----:B------:R-:W-:Y:S01]  /*3080*/  BPT.TRAP 0x1 ;  /* 0x000000040000795c */ /* 0x000fe20000300000 */
.L_x_36:
[----:B------:R-:W-:Y:S01]  /*3090*/  SHF.L.U32 R18, R150, 0x1f, RZ ;  /* 0x0000001f96127819 */ /* 0x000fe200000006ff */
[----:B------:R-:W-:Y:S01]  /*30a0*/  UIADD3 UR5, UR20, UR5, URZ ;  /* 0x0000000514057290 */ /* 0x000fe2000fffe03f */
[----:B------:R-:W0:Y:S01]  /*30b0*/  LDC R31, c[0x0][0x288] ;  /* 0x0000a200ff1f7b82 */ /* 0x000e220000000800 */
[----:B------:R-:W-:Y:S01]  /*30c0*/  UISETP.GE.U32.AND UP1, UPT, UR20, 0x3, UPT ;  /* 0x000000031400788c */ /* 0x000fe2000bf26070 */
[----:B------:R-:W-:Y:S01]  /*30d0*/  IMAD.SHL.U32 R26, R14, 0x2, RZ ;  /* 0x000000020e1a7824 */ /* 0x000fe200078e00ff */
[----:B------:R-:W-:Y:S02]  /*30e0*/  UISETP.GT.U32.AND UP0, UPT, UR5, 0x2, UPT ;  /* 0x000000020500788c */ /* 0x000fe4000bf04070 */
[----:B------:R-:W-:Y:S02]  /*30f0*/  UIMAD.WIDE.U32 UR6, UR5, -0x55555555, URZ ;  /* 0xaaaaaaab050678a5 */ /* 0x000fe4000f8e003f */
[----:B------:R-:W-:Y:S01]  /*3100*/  UISETP.LT.U32.AND UP0, UPT, UR20, 0x3, UP0 ;  /* 0x000000031400788c */ /* 0x000fe20008701070 */
[----:B------:R-:W2:Y:S01]  /*3110*/  SYNCS.PHASECHK.TRANS64.TRYWAIT P1, [UR15+0x8], R18 ;  /* 0x00000812ff0075a7 */ /* 0x000ea2000802014f */
[----:B------:R-:W-:Y:S01]  /*3120*/  USHF.R.U32.HI UR6, URZ, 0x1, UR7 ;  /* 0x000000013f067899 */ /* 0x000fe20008011607 */
[----:B------:R-:W-:Y:S01]  /*3130*/  SHF.R.S32.HI R27, RZ, 0x1f, R26 ;  /* 0x0000001fff1b7819 */ /* 0x000fe2000001141a */
[----:B------:R-:W-:-:S02]  /*3140*/  USEL UR8, URZ, 0x1, !UP0 ;  /* 0x000000013f087887 */ /* 0x000fc4000c000000 */
[----:B------:R-:W-:Y:S02]  /*3150*/  UIMAD UR5, UR6, -0x3, UR5 ;  /* 0xfffffffd060578a4 */ /* 0x000fe4000f8e0205 */
[----:B------:R-:W-:-:S04]  /*3160*/  ULOP3.LUT UR4, UR4, UR8, URZ, 0x3c, !UPT ;  /* 0x0000000804047292 */ /* 0x000fc8000f8e3c3f */
[----:B------:R-:W-:Y:S01]  /*3170*/  @UP1 ULOP3.LUT UR4, UR4, 0x1, UR6, 0x78, !UPT ;  /* 0x0000000104041892 */ /* 0x000fe2000f8e7806 */
[----:B0-2---:R-:W-:Y:S11]  /*3180*/  @!P1 BRA `(.L_x_38) ;  /* 0x0000005c00b09947 */ /* 0x005ff60003800000 */
.L_x_195:
[----:B------:R-:W-:Y:S01]  /*3190*/  IMAD.SHL.U32 R33, R5, 0x80, RZ ;  /* 0x0000008005217824 */ /* 0x000fe200078e00ff */
[----:B------:R-:W-:Y:S01]  /*31a0*/  ULDC UR8, c[0x0][0x284] ;  /* 0x0000a10000087ab9 */ /* 0x000fe20000000800 */
[----:B------:R-:W-:Y:S01]  /*31b0*/  IMAD.SHL.U32 R5, R6, 0x40, RZ ;  /* 0x0000004006057824 */ /* 0x000fe200078e00ff */
[----:B------:R-:W-:Y:S01]  /*31c0*/  SHF.R.S32.HI R32, RZ, 0x1f, R4 ;  /* 0x0000001fff207819 */ /* 0x000fe20000011404 */
[----:B------:R-:W-:Y:S01]  /*31d0*/  ULDC.64 UR6, c[0x0][0x5d0] ;  /* 0x0001740000067ab9 */ /* 0x000fe20000000a00 */
[----:B------:R-:W-:Y:S01]  /*31e0*/  SHF.R.S32.HI R30, RZ, 0x1f, R33 ;  /* 0x0000001fff1e7819 */ /* 0x000fe20000011421 */
[----:B01--4-:R-:W-:Y:S01]  /*31f0*/  IMAD.WIDE.U32 R18, R4, UR6, R26 ;  /* 0x0000000604127c25 */ /* 0x013fe2000f8e001a */
[----:B------:R-:W-:-:S03]  /*3200*/  ISETP.GE.AND P1, PT, R5, UR8, PT ;  /* 0x0000000805007c0c */ /* 0x000fc6000bf26270 */
[----:B------:R-:W-:Y:S01]  /*3210*/  IMAD R21, R32, UR6, RZ ;  /* 0x0000000620157c24 */ /* 0x000fe2000f8e02ff */
[C---:B------:R-:W-:Y:S02]  /*3220*/  ISETP.GE.OR P1, PT, R33.reuse, R31, P1 ;  /* 0x0000001f2100720c */ /* 0x040fe40000f26670 */
[----:B------:R-:W-:Y:S01]  /*3230*/  IADD3 R18, P2, R33, R18, RZ ;  /* 0x0000001221127210 */ /* 0x000fe20007f5e0ff */
[----:B------:R-:W-:-:S05]  /*3240*/  IMAD R21, R4, UR7, R21 ;  /* 0x0000000704157c24 */ /* 0x000fca000f8e0215 */
[----:B------:R-:W-:-:S05]  /*3250*/  IADD3.X R19, R30, R19, R21, P2, !PT ;  /* 0x000000131e137210 */ /* 0x000fca00017fe415 */
[----:B------:R-:W-:Y:S05]  /*3260*/  @P1 BRA `(.L_x_39) ;  /* 0x0000004400b81947 */ /* 0x000fea0003800000 */
[----:B------:R-:W0:Y:S01]  /*3270*/  LDC.64 R28, c[0x0][0x5c8] ;  /* 0x00017200ff1c7b82 */ /* 0x000e220000000a00 */
[----:B------:R-:W-:Y:S01]  /*3280*/  IMAD.WIDE R24, R6, 0x40, R12 ;  /* 0x0000004006187825 */ /* 0x000fe200078e020c */
[----:B------:R-:W-:Y:S01]  /*3290*/  ULDC.64 UR6, c[0x0][0x5c0] ;  /* 0x0001700000067ab9 */ /* 0x000fe20000000a00 */
[----:B------:R-:W-:Y:S02]  /*32a0*/  BSSY B0, `(.L_x_39) ;  /* 0x000046a000007945 */ /* 0x000fe40003800000 */
[-C--:B0-----:R-:W-:Y:S02]  /*32b0*/  IMAD R6, R25, R28.reuse, RZ ;  /* 0x0000001c19067224 */ /* 0x081fe400078e02ff */
[----:B------:R-:W-:-:S04]  /*32c0*/  IMAD.WIDE.U32 R18, R24, R28, R18 ;  /* 0x0000001c18127225 */ /* 0x000fc800078e0012 */
[----:B------:R-:W-:Y:S01]  /*32d0*/  IMAD R21, R24, R29, R6 ;  /* 0x0000001d18157224 */ /* 0x000fe200078e0206 */
[----:B------:R-:W-:Y:S02]  /*32e0*/  LEA R6, P1, R28, R18, 0x3 ;  /* 0x000000121c067211 */ /* 0x000fe400078218ff */
[----:B------:R-:W-:Y:S01]  /*32f0*/  IADD3 R20, P2, R18, UR6, RZ ;  /* 0x0000000612147c10 */ /* 0x000fe2000ff5e0ff */
[----:B------:R-:W-:Y:S01]  /*3300*/  IMAD.IADD R21, R19, 0x1, R21 ;  /* 0x0000000113157824 */ /* 0x000fe200078e0215 */
[----:B------:R-:W-:Y:S01]  /*3310*/  IADD3 R18, P4, R6, UR6, RZ ;  /* 0x0000000606127c10 */ /* 0x000fe2000ff9e0ff */
[----:B------:R-:W-:Y:S02]  /*3320*/  IMAD R6, R14, -0x2, R31 ;  /* 0xfffffffe0e067824 */ /* 0x000fe400078e021f */
[----:B------:R-:W-:Y:S01]  /*3330*/  IMAD.IADD R31, R16, 0x1, -R5 ;  /* 0x00000001101f7824 */ /* 0x000fe200078e0a05 */
[----:B------:R-:W-:Y:S01]  /*3340*/  LEA.HI.X R19, R28, R21, R29, 0x3, P1 ;  /* 0x000000151c137211 */ /* 0x000fe200008f1c1d */
[----:B------:R-:W-:Y:S01]  /*3350*/  IMAD.IADD R6, R6, 0x1, -R33 ;  /* 0x0000000106067824 */ /* 0x000fe200078e0a21 */
[----:B---3-5:R-:W-:-:S02]  /*3360*/  FSETP.NEU.AND P1, PT, R15, RZ, PT ;  /* 0x000000ff0f00720b */ /* 0x028fc40003f2d000 */
[----:B------:R-:W-:Y:S02]  /*3370*/  IADD3.X R21, R21, UR7, RZ, P2, !PT ;  /* 0x0000000715157c10 */ /* 0x000fe400097fe4ff */
[----:B------:R-:W-:-:S09]  /*3380*/  IADD3.X R19, R19, UR7, RZ, P4, !PT ;  /* 0x0000000713137c10 */ /* 0x000fd2000a7fe4ff */
[----:B------:R-:W-:Y:S05]  /*3390*/  @!P1 BRA `(.L_x_40) ;  /* 0x0000003400609947 */ /* 0x000fea0003800000 */
[----:B------:R-:W-:Y:S01]  /*33a0*/  ULDC.64 UR6, c[0x0][0x5b8] ;  /* 0x00016e0000067ab9 */ /* 0x000fe20000000a00 */
[----:B------:R-:W-:Y:S01]  /*33b0*/  ULDC.64 UR8, c[0x0][0x5a8] ;  /* 0x00016a0000087ab9 */ /* 0x000fe20000000a00 */
[----:B------:R-:W-:Y:S01]  /*33c0*/  IMAD.WIDE.U32 R26, R4, UR6, R26 ;  /* 0x00000006041a7c25 */ /* 0x000fe2000f8e001a */
[----:B------:R-:W-:Y:S01]  /*33d0*/  BSSY B1, `(.L_x_41) ;  /* 0x0000010000017945 */ /* 0x000fe20003800000 */
[----:B------:R-:W-:Y:S02]  /*33e0*/  PRMT R28, RZ, 0x7610, R28 ;  /* 0x00007610ff1c7816 */ /* 0x000fe4000000001c */
[----:B------:R-:W-:Y:S01]  /*33f0*/  IMAD R5, R32, UR6, RZ ;  /* 0x0000000620057c24 */ /* 0x000fe2000f8e02ff */
[----:B------:R-:W-:-:S03]  /*3400*/  IADD3 R26, P1, R33, R26, RZ ;  /* 0x0000001a211a7210 */ /* 0x000fc60007f3e0ff */
[----:B------:R-:W-:Y:S01]  /*3410*/  IMAD R5, R4, UR7, R5 ;  /* 0x0000000704057c24 */ /* 0x000fe2000f8e0205 */
[----:B------:R-:W-:Y:S02]  /*3420*/  ULDC.64 UR6, c[0x0][0x5b0] ;  /* 0x00016c0000067ab9 */ /* 0x000fe40000000a00 */
[----:B------:R-:W-:Y:S02]  /*3430*/  IMAD R29, R25, UR6, RZ ;  /* 0x00000006191d7c24 */ /* 0x000fe4000f8e02ff */
[----:B------:R-:W-:Y:S02]  /*3440*/  IADD3.X R27, R30, R27, R5, P1, !PT ;  /* 0x0000001b1e1b7210 */ /* 0x000fe40000ffe405 */
[----:B------:R-:W-:Y:S01]  /*3450*/  ISETP.GE.AND P1, PT, R31, 0x1, PT ;  /* 0x000000011f00780c */ /* 0x000fe20003f26270 */
[C---:B------:R-:W-:Y:S02]  /*3460*/  IMAD R29, R24.reuse, UR7, R29 ;  /* 0x00000007181d7c24 */ /* 0x040fe4000f8e021d */
[----:B------:R-:W-:Y:S01]  /*3470*/  IMAD.WIDE.U32 R4, R24, UR6, R26 ;  /* 0x0000000618047c25 */ /* 0x000fe2000f8e001a */
[----:B------:R-:W-:-:S02]  /*3480*/  ISETP.LT.OR P5, PT, R6, 0x1, !P1 ;  /* 0x000000010600780c */ /* 0x000fc40004fa1670 */
[----:B------:R-:W-:-:S04]  /*3490*/  IADD3 R4, P2, R4, UR8, RZ ;  /* 0x0000000804047c10 */ /* 0x000fc8000ff5e0ff */
[----:B------:R-:W-:-:S07]  /*34a0*/  IADD3.X R5, R5, UR9, R29, P2, !PT ;  /* 0x0000000905057c10 */ /* 0x000fce00097fe41d */
[----:B------:R-:W-:Y:S05]  /*34b0*/  @P5 BRA `(.L_x_42) ;  /* 0x0000000000045947 */ /* 0x000fea0003800000 */
[----:B------:R0:W5:Y:S02]  /*34c0*/  LDG.E.U8 R28, desc[UR18][R4.64] ;  /* 0x00000012041c7981 */ /* 0x000164000c1e1100 */
.L_x_42:
[----:B------:R-:W-:Y:S05]  /*34d0*/  BSYNC B1 ;  /* 0x0000000000017941 */ /* 0x000fea0003800000 */
.L_x_41:
[----:B-----5:R-:W-:Y:S01]  /*34e0*/  LOP3.LUT R28, R28, 0xff, RZ, 0xc0, !PT ;  /* 0x000000ff1c1c7812 */ /* 0x020fe200078ec0ff */
[----:B------:R-:W-:Y:S01]  /*34f0*/  BSSY B1, `(.L_x_43) ;  /* 0x000000b000017945 */ /* 0x000fe20003800000 */
[----:B------:R-:W-:Y:S02]  /*3500*/  ISETP.LT.OR P4, PT, R6, 0x2, !P1 ;  /* 0x000000020600780c */ /* 0x000fe40004f81670 */
[----:B------:R-:W-:-:S05]  /*3510*/  F2FP.F16.E5M2.UNPACK_B R28, R28 ;  /* 0x0000001cff1c723e */ /* 0x000fca00020004ff */
[----:B------:R-:W-:-:S05]  /*3520*/  HADD2.F32 R28, -RZ, R28.H0_H0 ;  /* 0x2000001cff1c7230 */ /* 0x000fca0000004100 */
[----:B------:R-:W-:-:S04]  /*3530*/  FMUL R28, R28, R15 ;  /* 0x0000000f1c1c7220 */ /* 0x000fc80000400000 */
[----:B------:R-:W-:-:S05]  /*3540*/  FFMA R28, R147, R11, R28 ;  /* 0x0000000b931c7223 */ /* 0x000fca000000001c */
[----:B------:R-:W-:Y:S02]  /*3550*/  F2FP.SATFINITE.E5M2.F32.PACK_AB_MERGE_C R29, RZ, R28, RZ ;  /* 0x0000001cff1d723e */ /* 0x000fe400048060ff */
[----:B------:R-:W-:-:S03]  /*3560*/  PRMT R28, RZ, 0x7610, R28 ;  /* 0x00007610ff1c7816 */ /* 0x000fc6000000001c */
[----:B------:R1:W-:Y:S01]  /*3570*/  @!P5 STG.E.U8 desc[UR18][R20.64], R29 ;  /* 0x0000001d1400d986 */ /* 0x0003e2000c101112 */
[----:B------:R-:W-:Y:S05]  /*3580*/  @P4 BRA `(.L_x_44) ;  /* 0x0000000000044947 */ /* 0x000fea0003800000 */
[----:B------:R2:W5:Y:S02]  /*3590*/  LDG.E.U8 R28, desc[UR18][R4.64+0x1] ;  /* 0x00000112041c7981 */ /* 0x000564000c1e1100 */
.L_x_44:
[----:B------:R-:W-:Y:S05]  /*35a0*/  BSYNC B1 ;  /* 0x0000000000017941 */ /* 0x000fea0003800000 */
.L_x_43:
[----:B-----5:R-:W-:Y:S01]  /*35b0*/  LOP3.LUT R28, R28, 0xff, RZ, 0xc0, !PT ;  /* 0x000000ff1c1c7812 */ /* 0x020fe200078ec0ff */
[----:B------:R-:W-:Y:S01]  /*35c0*/  BSSY B1, `(.L_x_45) ;  /* 0x0000013000017945 */ /* 0x000fe20003800000 */
[----:B-1----:R-:W-:Y:S02]  /*35d0*/  IADD3 R29, P2, R24, 0x8, RZ ;  /* 0x00000008181d7810 */ /* 0x002fe40007f5e0ff */
[----:B------:R-:W-:-:S03]  /*35e0*/  F2FP.F16.E5M2.UNPACK_B R28, R28 ;  /* 0x0000001cff1c723e */ /* 0x000fc600020004ff */
[----:B------:R-:W-:Y:S01]  /*35f0*/  IMAD.X R24, RZ, RZ, R25, P2 ;  /* 0x000000ffff187224 */ /* 0x000fe200010e0619 */
[----:B------:R-:W-:Y:S01]  /*3600*/  ISETP.GE.AND P2, PT, R31, 0x9, PT ;  /* 0x000000091f00780c */ /* 0x000fe20003f46270 */
[----:B------:R-:W-:Y:S02]  /*3610*/  HADD2.F32 R28, -RZ, R28.H0_H0 ;  /* 0x2000001cff1c7230 */ /* 0x000fe40000004100 */
[----:B------:R-:W-:Y:S01]  /*3620*/  IMAD R24, R24, UR6, RZ ;  /* 0x0000000618187c24 */ /* 0x000fe2000f8e02ff */
[----:B------:R-:W-:Y:S01]  /*3630*/  ISETP.LT.OR P5, PT, R6, 0x1, !P2 ;  /* 0x000000010600780c */ /* 0x000fe200057a1670 */
[----:B------:R-:W-:-:S04]  /*3640*/  IMAD.WIDE.U32 R26, R29, UR6, R26 ;  /* 0x000000061d1a7c25 */ /* 0x000fc8000f8e001a */
[----:B------:R-:W-:Y:S01]  /*3650*/  FMUL R25, R28, R15 ;  /* 0x0000000f1c197220 */ /* 0x000fe20000400000 */
[----:B------:R-:W-:-:S03]  /*3660*/  IMAD R29, R29, UR7, R24 ;  /* 0x000000071d1d7c24 */ /* 0x000fc6000f8e0218 */
[----:B------:R-:W-:Y:S01]  /*3670*/  FFMA R25, R148, R11, R25 ;  /* 0x0000000b94197223 */ /* 0x000fe20000000019 */
[----:B------:R-:W-:Y:S02]  /*3680*/  IADD3 R24, P6, R26, UR8, RZ ;  /* 0x000000081a187c10 */ /* 0x000fe4000ffde0ff */
[----:B------:R-:W-:Y:S02]  /*3690*/  PRMT R26, RZ, 0x7610, R26 ;  /* 0x00007610ff1a7816 */ /* 0x000fe4000000001a */
[----:B------:R-:W-:Y:S02]  /*36a0*/  F2FP.SATFINITE.E5M2.F32.PACK_AB_MERGE_C R31, RZ, R25, RZ ;  /* 0x00000019ff1f723e */ /* 0x000fe400048060ff */
[----:B------:R-:W-:-:S03]  /*36b0*/  IADD3.X R25, R27, UR9, R29, P6, !PT ;  /* 0x000000091b197c10 */ /* 0x000fc6000b7fe41d */
[----:B------:R1:W-:Y:S01]  /*36c0*/  @!P4 STG.E.U8 desc[UR18][R20.64+0x1], R31 ;  /* 0x0000011f1400c986 */ /* 0x0003e2000c101112 */
[----:B------:R-:W-:Y:S05]  /*36d0*/  @P5 BRA `(.L_x_46) ;  /* 0x0000000000045947 */ /* 0x000fea0003800000 */
[----:B------:R3:W5:Y:S02]  /*36e0*/  LDG.E.U8 R26, desc[UR18][R24.64] ;  /* 0x00000012181a7981 */ /* 0x000764000c1e1100 */
.L_x_46:
[----:B------:R-:W-:Y:S05]  /*36f0*/  BSYNC B1 ;  /* 0x0000000000017941 */ /* 0x000fea0003800000 */
.L_x_45:
        /* <DEDUP_REMOVED lines=12> */
.L_x_48:
[----:B------:R-:W-:Y:S05]  /*37c0*/  BSYNC B1 ;  /* 0x0000000000017941 */ /* 0x000fea0003800000 */
.L_x_47:
[----:B-----5:R-:W-:Y:S01]  /*37d0*/  LOP3.LUT R26, R26, 0xff, RZ, 0xc0, !PT ;  /* 0x000000ff1a1a7812 */ /* 0x020fe200078ec0ff */
[----:B------:R-:W-:Y:S01]  /*37e0*/  BSSY B1, `(.L_x_49) ;  /* 0x000000b000017945 */ /* 0x000fe20003800000 */
[----:B------:R-:W-:Y:S02]  /*37f0*/  ISETP.LT.OR P5, PT, R6, 0x9, !P1 ;  /* 0x000000090600780c */ /* 0x000fe40004fa1670 */
[----:B------:R-:W-:-:S05]  /*3800*/  F2FP.F16.E5M2.UNPACK_B R26, R26 ;  /* 0x0000001aff1a723e */ /* 0x000fca00020004ff */
[----:B------:R-:W-:-:S05]  /*3810*/  HADD2.F32 R26, -RZ, R26.H0_H0 ;  /* 0x2000001aff1a7230 */ /* 0x000fca0000004100 */
[----:B----4-:R-:W-:Y:S01]  /*3820*/  FMUL R27, R26, R15 ;  /* 0x0000000f1a1b7220 */ /* 0x010fe20000400000 */
[----:B------:R-:W-:-:S03]  /*3830*/  PRMT R26, RZ, 0x7610, R26 ;  /* 0x00007610ff1a7816 */ /* 0x000fc6000000001a */
[----:B------:R-:W-:-:S05]  /*3840*/  FFMA R27, R146, R11, R27 ;  /* 0x0000000b921b7223 */ /* 0x000fca000000001b */
[----:B------:R-:W-:-:S05]  /*3850*/  F2FP.SATFINITE.E5M2.F32.PACK_AB_MERGE_C R27, RZ, R27, RZ ;  /* 0x0000001bff1b723e */ /* 0x000fca00048060ff */
[----:B------:R4:W-:Y:S01]  /*3860*/  @!P4 STG.E.U8 desc[UR18][R18.64+0x1], R27 ;  /* 0x0000011b1200c986 */ /* 0x0009e2000c101112 */
[----:B------:R-:W-:Y:S05]  /*3870*/  @P5 BRA `(.L_x_50) ;  /* 0x0000000000045947 */ /* 0x000fea0003800000 */
[----:B------:R0:W5:Y:S02]  /*3880*/  LDG.E.U8 R26, desc[UR18][R4.64+0x8] ;  /* 0x00000812041a7981 */ /* 0x000164000c1e1100 */
.L_x_50:
[----:B------:R-:W-:Y:S05]  /*3890*/  BSYNC B1 ;  /* 0x0000000000017941 */ /* 0x000fea0003800000 */
.L_x_49:
[----:B-----5:R-:W-:Y:S01]  /*38a0*/  LOP3.LUT R26, R26, 0xff, RZ, 0xc0, !PT ;  /* 0x000000ff1a1a7812 */ /* 0x020fe200078ec0ff */
[----:B------:R-:W-:Y:S01]  /*38b0*/  BSSY B1, `(.L_x_51) ;  /* 0x000000b000017945 */ /* 0x000fe20003800000 */
[----:B------:R-:W-:Y:S02]  /*38c0*/  ISETP.LT.OR P4, PT, R6, 0xa, !P1 ;  /* 0x0000000a0600780c */ /* 0x000fe40004f81670 */
[----:B------:R-:W-:-:S05]  /*38d0*/  F2FP.F16.E5M2.UNPACK_B R26, R26 ;  /* 0x0000001aff1a723e */ /* 0x000fca00020004ff */
[----:B------:R-:W-:-:S05]  /*38e0*/  HADD2.F32 R26, -RZ, R26.H0_H0 ;  /* 0x2000001aff1a7230 */ /* 0x000fca0000004100 */
[----:B------:R-:W-:-:S04]  /*38f0*/  FMUL R26, R26, R15 ;  /* 0x0000000f1a1a7220 */ /* 0x000fc80000400000 */
[----:B------:R-:W-:-:S05]  /*3900*/  FFMA R26, R143, R11, R26 ;  /* 0x0000000b8f1a7223 */ /* 0x000fca000000001a */
[----:B----4-:R-:W-:Y:S02]  /*3910*/  F2FP.SATFINITE.E5M2.F32.PACK_AB_MERGE_C R27, RZ, R26, RZ ;  /* 0x0000001aff1b723e */ /* 0x010fe400048060ff */
[----:B------:R-:W-:-:S03]  /*3920*/  PRMT R26, RZ, 0x7610, R26 ;  /* 0x00007610ff1a7816 */ /* 0x000fc6000000001a */
[----:B------:R4:W-:Y:S01]  /*3930*/  @!P5 STG.E.U8 desc[UR18][R20.64+0x8], R27 ;  /* 0x0000081b1400d986 */ /* 0x0009e2000c101112 */
[----:B------:R-:W-:Y:S05]  /*3940*/  @P4 BRA `(.L_x_52) ;  /* 0x0000000000044947 */ /* 0x000fea0003800000 */
[----:B------:R0:W5:Y:S02]  /*3950*/  LDG.E.U8 R26, desc[UR18][R4.64+0x9] ;  /* 0x00000912041a7981 */ /* 0x000164000c1e1100 */
.L_x_52:
[----:B------:R-:W-:Y:S05]  /*3960*/  BSYNC B1 ;  /* 0x0000000000017941 */ /* 0x000fea0003800000 */
.L_x_51:
        /* <DEDUP_REMOVED lines=12> */
.L_x_54:
[----:B------:R-:W-:Y:S05]  /*3a30*/  BSYNC B1 ;  /* 0x0000000000017941 */ /* 0x000fea0003800000 */
.L_x_53:
        /* <DEDUP_REMOVED lines=12> */
.L_x_56:
[----:B------:R-:W-:Y:S05]  /*3b00*/  BSYNC B1 ;  /* 0x0000000000017941 */ /* 0x000fea0003800000 */
.L_x_55:
        /* <DEDUP_REMOVED lines=12> */
.L_x_58:
[----:B------:R-:W-:Y:S05]  /*3bd0*/  BSYNC B1 ;  /* 0x0000000000017941 */ /* 0x000fea0003800000 */
.L_x_57:
        /* <DEDUP_REMOVED lines=12> */
.L_x_60:
[----:B------:R-:W-:Y:S05]  /*3ca0*/  BSYNC B1 ;  /* 0x0000000000017941 */ /* 0x000fea0003800000 */
.L_x_59:
        /* <DEDUP_REMOVED lines=12> */
.L_x_62:
[----:B------:R-:W-:Y:S05]  /*3d70*/  BSYNC B1 ;  /* 0x0000000000017941 */ /* 0x000fea0003800000 */
.L_x_61:
        /* <DEDUP_REMOVED lines=12> */
.L_x_64:
[----:B------:R-:W-:Y:S05]  /*3e40*/  BSYNC B1 ;  /* 0x0000000000017941 */ /* 0x000fea0003800000 */
.L_x_63:
        /* <DEDUP_REMOVED lines=12> */
.L_x_66:
[----:B------:R-:W-:Y:S05]  /*3f10*/  BSYNC B1 ;  /* 0x0000000000017941 */ /* 0x000fea0003800000 */
.L_x_65:
        /* <DEDUP_REMOVED lines=12> */
.L_x_68:
[----:B------:R-:W-:Y:S05]  /*3fe0*/  BSYNC B1 ;  /* 0x0000000000017941 */ /* 0x000fea0003800000 */
.L_x_67:
        /* <DEDUP_REMOVED lines=12> */
.L_x_70:
[----:B------:R-:W-:Y:S05]  /*40b0*/  BSYNC B1 ;  /* 0x0000000000017941 */ /* 0x000fea0003800000 */
.L_x_69:
        /* <DEDUP_REMOVED lines=12> */
.L_x_72:
[----:B------:R-:W-:Y:S05]  /*4180*/  BSYNC B1 ;  /* 0x0000000000017941 */ /* 0x000fea0003800000 */
.L_x_71:
        /* <DEDUP_REMOVED lines=12> */
.L_x_74:
[----:B------:R-:W-:Y:S05]  /*4250*/  BSYNC B1 ;  /* 0x0000000000017941 */ /* 0x000fea0003800000 */
.L_x_73:
        /* <DEDUP_REMOVED lines=12> */
.L_x_76:
[----:B------:R-:W-:Y:S05]  /*4320*/  BSYNC B1 ;  /* 0x0000000000017941 */ /* 0x000fea0003800000 */
.L_x_75:
        /* <DEDUP_REMOVED lines=12> */
.L_x_78:
[----:B------:R-:W-:Y:S05]  /*43f0*/  BSYNC B1 ;  /* 0x0000000000017941 */ /* 0x000fea0003800000 */
.L_x_77:
        /* <DEDUP_REMOVED lines=12> */
.L_x_80:
[----:B------:R-:W-:Y:S05]  /*44c0*/  BSYNC B1 ;  /* 0x0000000000017941 */ /* 0x000fea0003800000 */
.L_x_79:
        /* <DEDUP_REMOVED lines=12> */
.L_x_82:
[----:B------:R-:W-:Y:S05]  /*4590*/  BSYNC B1 ;  /* 0x0000000000017941 */ /* 0x000fea0003800000 */
.L_x_81:
        /* <DEDUP_REMOVED lines=12> */
.L_x_84:
[----:B------:R-:W-:Y:S05]  /*4660*/  BSYNC B1 ;  /* 0x0000000000017941 */ /* 0x000fea0003800000 */
.L_x_83:
        /* <DEDUP_REMOVED lines=12> */
.L_x_86:
[----:B------:R-:W-:Y:S05]  /*4730*/  BSYNC B1 ;  /* 0x0000000000017941 */ /* 0x000fea0003800000 */
.L_x_85:
        /* <DEDUP_REMOVED lines=12> */
.L_x_88:
[----:B------:R-:W-:Y:S05]  /*4800*/  BSYNC B1 ;  /* 0x0000000000017941 */ /* 0x000fea0003800000 */
.L_x_87:
        /* <DEDUP_REMOVED lines=12> */
.L_x_90:
[----:B------:R-:W-:Y:S05]  /*48d0*/  BSYNC B1 ;  /* 0x0000000000017941 */ /* 0x000fea0003800000 */
.L_x_89:
        /* <DEDUP_REMOVED lines=12> */
.L_x_92:
[----:B------:R-:W-:Y:S05]  /*49a0*/  BSYNC B1 ;  /* 0x0000000000017941 */ /* 0x000fea0003800000 */
.L_x_91:
        /* <DEDUP_REMOVED lines=12> */
.L_x_94:
[----:B------:R-:W-:Y:S05]  /*4a70*/  BSYNC B1 ;  /* 0x0000000000017941 */ /* 0x000fea0003800000 */
.L_x_93:
        /* <DEDUP_REMOVED lines=12> */
.L_x_96:
[----:B------:R-:W-:Y:S05]  /*4b40*/  BSYNC B1 ;  /* 0x0000000000017941 */ /* 0x000fea0003800000 */
.L_x_95:
        /* <DEDUP_REMOVED lines=12> */
.L_x_98:
[----:B------:R-:W-:Y:S05]  /*4c10*/  BSYNC B1 ;  /* 0x0000000000017941 */ /* 0x000fea0003800000 */
.L_x_97:
        /* <DEDUP_REMOVED lines=12> */
.L_x_100:
[----:B------:R-:W-:Y:S05]  /*4ce0*/  BSYNC B1 ;  /* 0x0000000000017941 */ /* 0x000fea0003800000 */
.L_x_99:
        /* <DEDUP_REMOVED lines=12> */
.L_x_102:
[----:B------:R-:W-:Y:S05]  /*4db0*/  BSYNC B1 ;  /* 0x0000000000017941 */ /* 0x000fea0003800000 */
.L_x_101:
        /* <DEDUP_REMOVED lines=12> */
.L_x_104:
[----:B------:R-:W-:Y:S05]  /*4e80*/  BSYNC B1 ;  /* 0x0000000000017941 */ /* 0x000fea0003800000 */
.L_x_103:
        /* <DEDUP_REMOVED lines=12> */
.L_x_106:
[----:B------:R-:W-:Y:S05]  /*4f50*/  BSYNC B1 ;  /* 0x0000000000017941 */ /* 0x000fea0003800000 */
.L_x_105:
        /* <DEDUP_REMOVED lines=12> */
.L_x_108:
[----:B------:R-:W-:Y:S05]  /*5020*/  BSYNC B1 ;  /* 0x0000000000017941 */ /* 0x000fea0003800000 */
.L_x_107:
        /* <DEDUP_REMOVED lines=12> */
.L_x_110:
[----:B------:R-:W-:Y:S05]  /*50f0*/  BSYNC B1 ;  /* 0x0000000000017941 */ /* 0x000fea0003800000 */
.L_x_109:
        /* <DEDUP_REMOVED lines=12> */
.L_x_112:
[----:B------:R-:W-:Y:S05]  /*51c0*/  BSYNC B1 ;  /* 0x0000000000017941 */ /* 0x000fea0003800000 */
.L_x_111:
        /* <DEDUP_REMOVED lines=12> */
.L_x_114:
[----:B------:R-:W-:Y:S05]  /*5290*/  BSYNC B1 ;  /* 0x0000000000017941 */ /* 0x000fea0003800000 */
.L_x_113:
        /* <DEDUP_REMOVED lines=12> */
.L_x_116:
[----:B------:R-:W-:Y:S05]  /*5360*/  BSYNC B1 ;  /* 0x0000000000017941 */ /* 0x000fea0003800000 */
.L_x_115:
        /* <DEDUP_REMOVED lines=12> */
.L_x_118:
[----:B------:R-:W-:Y:S05]  /*5430*/  BSYNC B1 ;  /* 0x0000000000017941 */ /* 0x000fea0003800000 */
.L_x_117:
        /* <DEDUP_REMOVED lines=12> */
.L_x_120:
[----:B------:R-:W-:Y:S05]  /*5500*/  BSYNC B1 ;  /* 0x0000000000017941 */ /* 0x000fea0003800000 */
.L_x_119:
        /* <DEDUP_REMOVED lines=12> */
.L_x_122:
[----:B------:R-:W-:Y:S05]  /*55d0*/  BSYNC B1 ;  /* 0x0000000000017941 */ /* 0x000fea0003800000 */
.L_x_121:
        /* <DEDUP_REMOVED lines=12> */
.L_x_124:
[----:B------:R-:W-:Y:S05]  /*56a0*/  BSYNC B1 ;  /* 0x0000000000017941 */ /* 0x000fea0003800000 */
.L_x_123:
        /* <DEDUP_REMOVED lines=12> */
.L_x_126:
[----:B------:R-:W-:Y:S05]  /*5770*/  BSYNC B1 ;  /* 0x0000000000017941 */ /* 0x000fea0003800000 */
.L_x_125:
        /* <DEDUP_REMOVED lines=12> */
.L_x_128:
[----:B------:R-:W-:Y:S05]  /*5840*/  BSYNC B1 ;  /* 0x0000000000017941 */ /* 0x000fea0003800000 */
.L_x_127:
        /* <DEDUP_REMOVED lines=12> */
.L_x_130:
[----:B------:R-:W-:Y:S05]  /*5910*/  BSYNC B1 ;  /* 0x0000000000017941 */ /* 0x000fea0003800000 */
.L_x_129:
        /* <DEDUP_REMOVED lines=12> */
.L_x_132:
[----:B------:R-:W-:Y:S05]  /*59e0*/  BSYNC B1 ;  /* 0x0000000000017941 */ /* 0x000fea0003800000 */
.L_x_131:
        /* <DEDUP_REMOVED lines=12> */
.L_x_134:
[----:B------:R-:W-:Y:S05]  /*5ab0*/  BSYNC B1 ;  /* 0x0000000000017941 */ /* 0x000fea0003800000 */
.L_x_133:
        /* <DEDUP_REMOVED lines=12> */
.L_x_136:
[----:B------:R-:W-:Y:S05]  /*5b80*/  BSYNC B1 ;  /* 0x0000000000017941 */ /* 0x000fea0003800000 */
.L_x_135:
        /* <DEDUP_REMOVED lines=12> */
.L_x_138:
[----:B------:R-:W-:Y:S05]  /*5c50*/  BSYNC B1 ;  /* 0x0000000000017941 */ /* 0x000fea0003800000 */
.L_x_137:
        /* <DEDUP_REMOVED lines=12> */
.L_x_140:
[----:B------:R-:W-:Y:S05]  /*5d20*/  BSYNC B1 ;  /* 0x0000000000017941 */ /* 0x000fea0003800000 */
.L_x_139:
        /* <DEDUP_REMOVED lines=12> */
.L_x_142:
[----:B------:R-:W-:Y:S05]  /*5df0*/  BSYNC B1 ;  /* 0x0000000000017941 */ /* 0x000fea0003800000 */
.L_x_141:
        /* <DEDUP_REMOVED lines=12> */
.L_x_144:
[----:B------:R-:W-:Y:S05]  /*5ec0*/  BSYNC B1 ;  /* 0x0000000000017941 */ /* 0x000fea0003800000 */
.L_x_143:
        /* <DEDUP_REMOVED lines=12> */
.L_x_146:
[----:B------:R-:W-:Y:S05]  /*5f90*/  BSYNC B1 ;  /* 0x0000000000017941 */ /* 0x000fea0003800000 */
.L_x_145:
        /* <DEDUP_REMOVED lines=12> */
.L_x_148:
[----:B------:R-:W-:Y:S05]  /*6060*/  BSYNC B1 ;  /* 0x0000000000017941 */ /* 0x000fea0003800000 */
.L_x_147:
        /* <DEDUP_REMOVED lines=12> */
.L_x_150:
[----:B------:R-:W-:Y:S05]  /*6130*/  BSYNC B1 ;  /* 0x0000000000017941 */ /* 0x000fea0003800000 */
.L_x_149:
        /* <DEDUP_REMOVED lines=12> */
.L_x_152:
[----:B------:R-:W-:Y:S05]  /*6200*/  BSYNC B1 ;  /* 0x0000000000017941 */ /* 0x000fea0003800000 */
.L_x_151:
        /* <DEDUP_REMOVED lines=12> */
.L_x_154:
[----:B------:R-:W-:Y:S05]  /*62d0*/  BSYNC B1 ;  /* 0x0000000000017941 */ /* 0x000fea0003800000 */
.L_x_153:
        /* <DEDUP_REMOVED lines=12> */
.L_x_156:
[----:B------:R-:W-:Y:S05]  /*63a0*/  BSYNC B1 ;  /* 0x0000000000017941 */ /* 0x000fea0003800000 */
.L_x_155:
        /* <DEDUP_REMOVED lines=12> */
.L_x_158:
[----:B------:R-:W-:Y:S05]  /*6470*/  BSYNC B1 ;  /* 0x0000000000017941 */ /* 0x000fea0003800000 */
.L_x_157:
        /* <DEDUP_REMOVED lines=12> */
.L_x_160:
[----:B------:R-:W-:Y:S05]  /*6540*/  BSYNC B1 ;  /* 0x0000000000017941 */ /* 0x000fea0003800000 */
.L_x_159:
        /* <DEDUP_REMOVED lines=12> */
.L_x_162:
[----:B------:R-:W-:Y:S05]  /*6610*/  BSYNC B1 ;  /* 0x0000000000017941 */ /* 0x000fea0003800000 */
.L_x_161:
[----:B-----5:R-:W-:Y:S01]  /*6620*/  LOP3.LUT R26, R26, 0xff, RZ, 0xc0, !PT ;  /* 0x000000ff1a1a7812 */ /* 0x020fe200078ec0ff */
[----:B------:R-:W-:Y:S01]  /*6630*/  BSSY B1, `(.L_x_163) ;  /* 0x000000b000017945 */ /* 0x000fe20003800000 */
[----:B------:R-:W-:Y:S02]  /*6640*/  ISETP.LT.OR P1, PT, R6, 0x7a, !P1 ;  /* 0x0000007a0600780c */ /* 0x000fe40004f21670 */
[----:B------:R-:W-:-:S05]  /*6650*/  F2FP.F16.E5M2.UNPACK_B R26, R26 ;  /* 0x0000001aff1a723e */ /* 0x000fca00020004ff */
[----:B------:R-:W-:-:S05]  /*6660*/  HADD2.F32 R26, -RZ, R26.H0_H0 ;  /* 0x2000001aff1a7230 */ /* 0x000fca0000004100 */
[----:B------:R-:W-:-:S04]  /*6670*/  FMUL R26, R26, R15 ;  /* 0x0000000f1a1a7220 */ /* 0x000fc80000400000 */
[----:B------:R-:W-:Y:S01]  /*6680*/  FFMA R26, R17, R11, R26 ;  /* 0x0000000b111a7223 */ /* 0x000fe2000000001a */
[----:B------:R-:W-:-:S04]  /*6690*/  PRMT R17, RZ, 0x7610, R17 ;  /* 0x00007610ff117816 */ /* 0x000fc80000000011 */
[----:B----4-:R-:W-:-:S05]  /*66a0*/  F2FP.SATFINITE.E5M2.F32.PACK_AB_MERGE_C R27, RZ, R26, RZ ;  /* 0x0000001aff1b723e */ /* 0x010fca00048060ff */
[----:B------:R4:W-:Y:S01]  /*66b0*/  @!P5 STG.E.U8 desc[UR18][R20.64+0x78], R27 ;  /* 0x0000781b1400d986 */ /* 0x0009e2000c101112 */
[----:B------:R-:W-:Y:S05]  /*66c0*/  @P1 BRA `(.L_x_164) ;  /* 0x0000000000041947 */ /* 0x000fea0003800000 */
[----:B------:R0:W5:Y:S02]  /*66d0*/  LDG.E.U8 R17, desc[UR18][R4.64+0x79] ;  /* 0x0000791204117981 */ /* 0x000164000c1e1100 */
.L_x_164:
[----:B------:R-:W-:Y:S05]  /*66e0*/  BSYNC B1 ;  /* 0x0000000000017941 */ /* 0x000fea0003800000 */
.L_x_163:
[----:B-----5:R-:W-:Y:S01]  /*66f0*/  LOP3.LUT R17, R17, 0xff, RZ, 0xc0, !PT ;  /* 0x000000ff11117812 */ /* 0x020fe200078ec0ff */
[----:B------:R-:W-:Y:S01]  /*6700*/  BSSY B1, `(.L_x_165) ;  /* 0x000000b000017945 */ /* 0x000fe20003800000 */
[----:B------:R-:W-:Y:S02]  /*6710*/  ISETP.LT.OR P4, PT, R6, 0x79, !P2 ;  /* 0x000000790600780c */ /* 0x000fe40005781670 */
[----:B------:R-:W-:-:S05]  /*6720*/  F2FP.F16.E5M2.UNPACK_B R17, R17 ;  /* 0x00000011ff11723e */ /* 0x000fca00020004ff */
[----:B0-2---:R-:W-:-:S05]  /*6730*/  HADD2.F32 R4, -RZ, R17.H0_H0 ;  /* 0x20000011ff047230 */ /* 0x005fca0000004100 */
[----:B------:R-:W-:Y:S01]  /*6740*/  FMUL R5, R4, R15 ;  /* 0x0000000f04057220 */ /* 0x000fe20000400000 */
[----:B------:R-:W-:-:S03]  /*6750*/  PRMT R4, RZ, 0x7610, R4 ;  /* 0x00007610ff047816 */ /* 0x000fc60000000004 */
[----:B------:R-:W-:-:S05]  /*6760*/  FFMA R5, R22, R11, R5 ;  /* 0x0000000b16057223 */ /* 0x000fca0000000005 */
[----:B------:R-:W-:-:S05]  /*6770*/  F2FP.SATFINITE.E5M2.F32.PACK_AB_MERGE_C R5, RZ, R5, RZ ;  /* 0x00000005ff05723e */ /* 0x000fca00048060ff */
[----:B------:R0:W-:Y:S01]  /*6780*/  @!P1 STG.E.U8 desc[UR18][R20.64+0x79], R5 ;  /* 0x0000790514009986 */ /* 0x0001e2000c101112 */
[----:B------:R-:W-:Y:S05]  /*6790*/  @P4 BRA `(.L_x_166) ;  /* 0x0000000000044947 */ /* 0x000fea0003800000 */
[----:B------:R2:W5:Y:S02]  /*67a0*/  LDG.E.U8 R4, desc[UR18][R24.64+0x78] ;  /* 0x0000781218047981 */ /* 0x000564000c1e1100 */
.L_x_166:
[----:B------:R-:W-:Y:S05]  /*67b0*/  BSYNC B1 ;  /* 0x0000000000017941 */ /* 0x000fea0003800000 */
.L_x_165:
[----:B-----5:R-:W-:Y:S01]  /*67c0*/  LOP3.LUT R4, R4, 0xff, RZ, 0xc0, !PT ;  /* 0x000000ff04047812 */ /* 0x020fe200078ec0ff */
[----:B------:R-:W-:Y:S01]  /*67d0*/  BSSY B1, `(.L_x_167) ;  /* 0x000000b000017945 */ /* 0x000fe20003800000 */
[----:B------:R-:W-:Y:S02]  /*67e0*/  ISETP.LT.OR P2, PT, R6, 0x7a, !P2 ;  /* 0x0000007a0600780c */ /* 0x000fe40005741670 */
[----:B------:R-:W-:-:S05]  /*67f0*/  F2FP.F16.E5M2.UNPACK_B R4, R4 ;  /* 0x00000004ff04723e */ /* 0x000fca00020004ff */
[----:B------:R-:W-:-:S05]  /*6800*/  HADD2.F32 R4, -RZ, R4.H0_H0 ;  /* 0x20000004ff047230 */ /* 0x000fca0000004100 */
[----:B------:R-:W-:-:S04]  /*6810*/  FMUL R4, R4, R15 ;  /* 0x0000000f04047220 */ /* 0x000fc80000400000 */
[----:B------:R-:W-:-:S05]  /*6820*/  FFMA R4, R23, R11, R4 ;  /* 0x0000000b17047223 */ /* 0x000fca0000000004 */
[----:B0-----:R-:W-:Y:S02]  /*6830*/  F2FP.SATFINITE.E5M2.F32.PACK_AB_MERGE_C R5, RZ, R4, RZ ;  /* 0x00000004ff05723e */ /* 0x001fe400048060ff */
[----:B------:R-:W-:-:S03]  /*6840*/  PRMT R4, RZ, 0x7610, R4 ;  /* 0x00007610ff047816 */ /* 0x000fc60000000004 */
[----:B------:R0:W-:Y:S01]  /*6850*/  @!P4 STG.E.U8 desc[UR18][R18.64+0x78], R5 ;  /* 0x000078051200c986 */ /* 0x0001e2000c101112 */
[----:B------:R-:W-:Y:S05]  /*6860*/  @P2 BRA `(.L_x_168) ;  /* 0x0000000000042947 */ /* 0x000fea0003800000 */
[----:B------:R0:W5:Y:S02]  /*6870*/  LDG.E.U8 R4, desc[UR18][R24.64+0x79] ;  /* 0x0000791218047981 */ /* 0x000164000c1e1100 */
.L_x_168:
[----:B------:R-:W-:Y:S05]  /*6880*/  BSYNC B1 ;  /* 0x0000000000017941 */ /* 0x000fea0003800000 */
.L_x_167:
[----:B------:R-:W-:Y:S05]  /*6890*/  @P2 BRA `(.L_x_169) ;  /* 0x0000001000282947 */ /* 0x000fea0003800000 */
[----:B-----5:R-:W-:-:S04]  /*68a0*/  LOP3.LUT R4, R4, 0xff, RZ, 0xc0, !PT ;  /* 0x000000ff04047812 */ /* 0x020fc800078ec0ff */
[----:B------:R-:W-:-:S05]  /*68b0*/  F2FP.F16.E5M2.UNPACK_B R4, R4 ;  /* 0x00000004ff04723e */ /* 0x000fca00020004ff */
[----:B------:R-:W-:-:S05]  /*68c0*/  HADD2.F32 R4, -RZ, R4.H0_H0 ;  /* 0x20000004ff047230 */ /* 0x000fca0000004100 */
[----:B0-----:R-:W-:-:S04]  /*68d0*/  FMUL R5, R4, R15 ;  /* 0x0000000f04057220 */ /* 0x001fc80000400000 */
[----:B------:R-:W-:-:S05]  /*68e0*/  FFMA R5, R88, R11, R5 ;  /* 0x0000000b58057223 */ /* 0x000fca0000000005 */
[----:B------:R-:W-:-:S05]  /*68f0*/  F2FP.SATFINITE.E5M2.F32.PACK_AB_MERGE_C R5, RZ, R5, RZ ;  /* 0x00000005ff05723e */ /* 0x000fca00048060ff */
[----:B------:R0:W-:Y:S01]  /*6900*/  STG.E.U8 desc[UR18][R18.64+0x79], R5 ;  /* 0x0000790512007986 */ /* 0x0001e2000c101112 */
[----:B------:R-:W-:Y:S05]  /*6910*/  BRA `(.L_x_169) ;  /* 0x0000001000087947 */ /* 0x000fea0003800000 */
.L_x_40:
[----:B------:R-:W-:Y:S01]  /*6920*/  ISETP.GE.AND P2, PT, R31, 0x1, PT ;  /* 0x000000011f00780c */ /* 0x000fe20003f46270 */
[-C--:B------:R-:W-:Y:S01]  /*6930*/  FMUL R147, R147, R11.reuse ;  /* 0x0000000b93937220 */ /* 0x080fe20000400000 */
[-C--:B------:R-:W-:Y:S01]  /*6940*/  FMUL R148, R148, R11.reuse ;  /* 0x0000000b94947220 */ /* 0x080fe20000400000 */
[----:B------:R-:W-:Y:S01]  /*6950*/  ISETP.GE.AND P1, PT, R31, 0x9, PT ;  /* 0x000000091f00780c */ /* 0x000fe20003f26270 */
[-C--:B------:R-:W-:Y:S01]  /*6960*/  FMUL R146, R146, R11.reuse ;  /* 0x0000000b92927220 */ /* 0x080fe20000400000 */
[C---:B------:R-:W-:Y:S01]  /*6970*/  ISETP.LT.OR P5, PT, R6.reuse, 0x1, !P2 ;  /* 0x000000010600780c */ /* 0x040fe200057a1670 */
[-C--:B------:R-:W-:Y:S01]  /*6980*/  FMUL R145, R145, R11.reuse ;  /* 0x0000000b91917220 */ /* 0x080fe20000400000 */
[----:B------:R-:W-:Y:S01]  /*6990*/  ISETP.LT.OR P4, PT, R6, 0x2, !P2 ;  /* 0x000000020600780c */ /* 0x000fe20005781670 */
[----:B------:R-:W-:Y:S01]  /*69a0*/  FMUL R143, R143, R11 ;  /* 0x0000000b8f8f7220 */ /* 0x000fe20000400000 */
[----:B------:R-:W-:Y:S01]  /*69b0*/  F2FP.SATFINITE.E5M2.F32.PACK_AB_MERGE_C R147, RZ, R147, RZ ;  /* 0x00000093ff93723e */ /* 0x000fe200048060ff */
[-C--:B------:R-:W-:Y:S01]  /*69c0*/  FMUL R144, R144, R11.reuse ;  /* 0x0000000b90907220 */ /* 0x080fe20000400000 */
[----:B------:R-:W-:Y:S01]  /*69d0*/  F2FP.SATFINITE.E5M2.F32.PACK_AB_MERGE_C R5, RZ, R148, RZ ;  /* 0x00000094ff05723e */ /* 0x000fe200048060ff */
[-C--:B------:R-:W-:Y:S01]  /*69e0*/  FMUL R141, R141, R11.reuse ;  /* 0x0000000b8d8d7220 */ /* 0x080fe20000400000 */
[----:B------:R-:W-:Y:S01]  /*69f0*/  ISETP.LT.OR P6, PT, R6, 0x9, !P2 ;  /* 0x000000090600780c */ /* 0x000fe200057c1670 */
[-C--:B------:R-:W-:Y:S01]  /*6a00*/  FMUL R142, R142, R11.reuse ;  /* 0x0000000b8e8e7220 */ /* 0x080fe20000400000 */
[----:B------:R-:W-:Y:S01]  /*6a10*/  F2FP.SATFINITE.E5M2.F32.PACK_AB_MERGE_C R25, RZ, R146, RZ ;  /* 0x00000092ff19723e */ /* 0x000fe200048060ff */
[----:B------:R-:W-:Y:S01]  /*6a20*/  FMUL R140, R140, R11 ;  /* 0x0000000b8c8c7220 */ /* 0x000fe20000400000 */
[----:B------:R-:W-:Y:S01]  /*6a30*/  F2FP.SATFINITE.E5M2.F32.PACK_AB_MERGE_C R145, RZ, R145, RZ ;  /* 0x00000091ff91723e */ /* 0x000fe200048060ff */
[----:B------:R-:W-:Y:S01]  /*6a40*/  @!P5 STG.E.U8 desc[UR18][R20.64], R147 ;  /* 0x000000931400d986 */ /* 0x000fe2000c101112 */
[C---:B------:R-:W-:Y:S01]  /*6a50*/  ISETP.LT.OR P5, PT, R6.reuse, 0x2, !P1 ;  /* 0x000000020600780c */ /* 0x040fe20004fa1670 */
[----:B------:R-:W-:Y:S01]  /*6a60*/  FMUL R139, R139, R11 ;  /* 0x0000000b8b8b7220 */ /* 0x000fe20000400000 */
[----:B------:R-:W-:Y:S01]  /*6a70*/  F2FP.SATFINITE.E5M2.F32.PACK_AB_MERGE_C R143, RZ, R143, RZ ;  /* 0x0000008fff8f723e */ /* 0x000fe200048060ff */
[----:B------:R0:W-:Y:S01]  /*6a80*/  @!P4 STG.E.U8 desc[UR18][R20.64+0x1], R5 ;  /* 0x000001051400c986 */ /* 0x0001e2000c101112 */
[----:B------:R-:W-:Y:S01]  /*6a90*/  ISETP.LT.OR P4, PT, R6, 0x1, !P1 ;  /* 0x000000010600780c */ /* 0x000fe20004f81670 */
[----:B------:R-:W-:Y:S01]  /*6aa0*/  FMUL R137, R137, R11 ;  /* 0x0000000b89897220 */ /* 0x000fe20000400000 */
[----:B------:R-:W-:Y:S01]  /*6ab0*/  F2FP.SATFINITE.E5M2.F32.PACK_AB_MERGE_C R141, RZ, R141, RZ ;  /* 0x0000008dff8d723e */ /* 0x000fe200048060ff */
[-C--:B------:R-:W-:Y:S01]  /*6ac0*/  FMUL R138, R138, R11.reuse ;  /* 0x0000000b8a8a7220 */ /* 0x080fe20000400000 */
[----:B------:R-:W-:Y:S01]  /*6ad0*/  F2FP.SATFINITE.E5M2.F32.PACK_AB_MERGE_C R27, RZ, R142, RZ ;  /* 0x0000008eff1b723e */ /* 0x000fe200048060ff */
[----:B------:R-:W-:Y:S01]  /*6ae0*/  FMUL R135, R135, R11 ;  /* 0x0000000b87877220 */ /* 0x000fe20000400000 */
[----:B------:R-:W-:Y:S01]  /*6af0*/  F2FP.SATFINITE.E5M2.F32.PACK_AB_MERGE_C R139, RZ, R139, RZ ;  /* 0x0000008bff8b723e */ /* 0x000fe200048060ff */
[----:B------:R-:W-:Y:S01]  /*6b00*/  FMUL R136, R136, R11 ;  /* 0x0000000b88887220 */ /* 0x000fe20000400000 */
[----:B------:R-:W-:Y:S01]  /*6b10*/  F2FP.SATFINITE.E5M2.F32.PACK_AB_MERGE_C R137, RZ, R137, RZ ;  /* 0x00000089ff89723e */ /* 0x000fe200048060ff */
[----:B------:R1:W-:Y:S01]  /*6b20*/  @!P5 STG.E.U8 desc[UR18][R18.64+0x1], R25 ;  /* 0x000001191200d986 */ /* 0x0003e2000c101112 */
[----:B------:R-:W-:Y:S01]  /*6b30*/  ISETP.LT.OR P5, PT, R6, 0xa, !P2 ;  /* 0x0000000a0600780c */ /* 0x000fe200057a1670 */
[-C--:B------:R-:W-:Y:S01]  /*6b40*/  FMUL R134, R134, R11.reuse ;  /* 0x0000000b86867220 */ /* 0x080fe20000400000 */
[----:B0-----:R-:W-:Y:S01]  /*6b50*/  F2FP.SATFINITE.E5M2.F32.PACK_AB_MERGE_C R5, RZ, R144, RZ ;  /* 0x00000090ff05723e */ /* 0x001fe200048060ff */
[----:B------:R-:W-:Y:S01]  /*6b60*/  @!P4 STG.E.U8 desc[UR18][R18.64], R145 ;  /* 0x000000911200c986 */ /* 0x000fe2000c101112 */
[C---:B------:R-:W-:Y:S01]  /*6b70*/  ISETP.LT.OR P4, PT, R6.reuse, 0x9, !P1 ;  /* 0x000000090600780c */ /* 0x040fe20004f81670 */
[----:B------:R-:W-:Y:S01]  /*6b80*/  FMUL R133, R133, R11 ;  /* 0x0000000b85857220 */ /* 0x000fe20000400000 */
[----:B------:R-:W-:Y:S01]  /*6b90*/  F2FP.SATFINITE.E5M2.F32.PACK_AB_MERGE_C R135, RZ, R135, RZ ;  /* 0x00000087ff87723e */ /* 0x000fe200048060ff */
[----:B------:R-:W-:Y:S01]  /*6ba0*/  @!P6 STG.E.U8 desc[UR18][R20.64+0x8], R143 ;  /* 0x0000088f1400e986 */ /* 0x000fe2000c101112 */
[----:B------:R-:W-:Y:S01]  /*6bb0*/  ISETP.LT.OR P6, PT, R6, 0xa, !P1 ;  /* 0x0000000a0600780c */ /* 0x000fe20004fc1670 */
[----:B------:R-:W-:Y:S01]  /*6bc0*/  FMUL R131, R131, R11 ;  /* 0x0000000b83837220 */ /* 0x000fe20000400000 */
[----:B------:R-:W-:Y:S01]  /*6bd0*/  F2FP.SATFINITE.E5M2.F32.PACK_AB_MERGE_C R133, RZ, R133, RZ ;  /* 0x00000085ff85723e */ /* 0x000fe200048060ff */
[-C--:B------:R-:W-:Y:S01]  /*6be0*/  FMUL R132, R132, R11.reuse ;  /* 0x0000000b84847220 */ /* 0x080fe20000400000 */
[----:B-1----:R-:W-:Y:S01]  /*6bf0*/  F2FP.SATFINITE.E5M2.F32.PACK_AB_MERGE_C R25, RZ, R140, RZ ;  /* 0x0000008cff19723e */ /* 0x002fe200048060ff */
[----:B------:R0:W-:Y:S01]  /*6c00*/  @!P5 STG.E.U8 desc[UR18][R20.64+0x9], R5 ;  /* 0x000009051400d986 */ /* 0x0001e2000c101112 */
[C---:B------:R-:W-:Y:S01]  /*6c10*/  ISETP.LT.OR P5, PT, R6.reuse, 0x12, !P2 ;  /* 0x000000120600780c */ /* 0x040fe200057a1670 */
[----:B------:R-:W-:Y:S01]  /*6c20*/  FMUL R129, R129, R11 ;  /* 0x0000000b81817220 */ /* 0x000fe20000400000 */
[----:B------:R-:W-:Y:S01]  /*6c30*/  F2FP.SATFINITE.E5M2.F32.PACK_AB_MERGE_C R131, RZ, R131, RZ ;  /* 0x00000083ff83723e */ /* 0x000fe200048060ff */
[----:B------:R-:W-:Y:S01]  /*6c40*/  @!P4 STG.E.U8 desc[UR18][R18.64+0x8], R141 ;  /* 0x0000088d1200c986 */ /* 0x000fe2000c101112 */
[----:B------:R-:W-:Y:S01]  /*6c50*/  ISETP.LT.OR P4, PT, R6, 0x11, !P2 ;  /* 0x000000110600780c */ /* 0x000fe20005781670 */
[----:B------:R-:W-:Y:S01]  /*6c60*/  FMUL R130, R130, R11 ;  /* 0x0000000b82827220 */ /* 0x000fe20000400000 */
[----:B------:R-:W-:Y:S01]  /*6c70*/  F2FP.SATFINITE.E5M2.F32.PACK_AB_MERGE_C R129, RZ, R129, RZ ;  /* 0x00000081ff81723e */ /* 0x000fe200048060ff */
[----:B------:R1:W-:Y:S01]  /*6c80*/  @!P6 STG.E.U8 desc[UR18][R18.64+0x9], R27 ;  /* 0x0000091b1200e986 */ /* 0x0003e2000c101112 */
[----:B------:R-:W-:Y:S01]  /*6c90*/  ISETP.LT.OR P6, PT, R6, 0x11, !P1 ;  /* 0x000000110600780c */ /* 0x000fe20004fc1670 */
[-C--:B------:R-:W-:Y:S01]  /*6ca0*/  FMUL R128, R128, R11.reuse ;  /* 0x0000000b80807220 */ /* 0x080fe20000400000 */
[-C--:B------:R-:W-:Y:S01]  /*6cb0*/  FMUL R127, R127, R11.reuse ;  /* 0x0000000b7f7f7220 */ /* 0x080fe20000400000 */
[----:B0-----:R-:W-:Y:S01]  /*6cc0*/  F2FP.SATFINITE.E5M2.F32.PACK_AB_MERGE_C R5, RZ, R138, RZ ;  /* 0x0000008aff05723e */ /* 0x001fe200048060ff */
[-C--:B------:R-:W-:Y:S01]  /*6cd0*/  FMUL R125, R125, R11.reuse ;  /* 0x0000000b7d7d7220 */ /* 0x080fe20000400000 */
[----:B------:R0:W-:Y:S01]  /*6ce0*/  @!P5 STG.E.U8 desc[UR18][R20.64+0x11], R25 ;  /* 0x000011191400d986 */ /* 0x0001e2000c101112 */
[----:B------:R-:W-:Y:S01]  /*6cf0*/  ISETP.LT.OR P5, PT, R6, 0x12, !P1 ;  /* 0x000000120600780c */ /* 0x000fe20004fa1670 */
[----:B------:R-:W-:Y:S01]  /*6d00*/  FMUL R126, R126, R11 ;  /* 0x0000000b7e7e7220 */ /* 0x000fe20000400000 */
[----:B------:R-:W-:Y:S01]  /*6d10*/  F2FP.SATFINITE.E5M2.F32.PACK_AB_MERGE_C R127, RZ, R127, RZ ;  /* 0x0000007fff7f723e */ /* 0x000fe200048060ff */
[----:B------:R-:W-:Y:S01]  /*6d20*/  @!P4 STG.E.U8 desc[UR18][R20.64+0x10], R139 ;  /* 0x0000108b1400c986 */ /* 0x000fe2000c101112 */
[C---:B------:R-:W-:Y:S01]  /*6d30*/  ISETP.LT.OR P4, PT, R6.reuse, 0x19, !P2 ;  /* 0x000000190600780c */ /* 0x040fe20005781670 */
[-C--:B------:R-:W-:Y:S01]  /*6d40*/  FMUL R123, R123, R11.reuse ;  /* 0x0000000b7b7b7220 */ /* 0x080fe20000400000 */
[----:B-1----:R-:W-:Y:S01]  /*6d50*/  F2FP.SATFINITE.E5M2.F32.PACK_AB_MERGE_C R27, RZ, R136, RZ ;  /* 0x00000088ff1b723e */ /* 0x002fe200048060ff */
[----:B------:R-:W-:Y:S01]  /*6d60*/  @!P6 STG.E.U8 desc[UR18][R18.64+0x10], R137 ;  /* 0x000010891200e986 */ /* 0x000fe2000c101112 */
[----:B------:R-:W-:Y:S01]  /*6d70*/  ISETP.LT.OR P6, PT, R6, 0x1a, !P2 ;  /* 0x0000001a0600780c */ /* 0x000fe200057c1670 */
[----:B------:R-:W-:Y:S01]  /*6d80*/  FMUL R124, R124, R11 ;  /* 0x0000000b7c7c7220 */ /* 0x000fe20000400000 */
[----:B------:R-:W-:Y:S01]  /*6d90*/  F2FP.SATFINITE.E5M2.F32.PACK_AB_MERGE_C R125, RZ, R125, RZ ;  /* 0x0000007dff7d723e */ /* 0x000fe200048060ff */
[-C--:B------:R-:W-:Y:S01]  /*6da0*/  FMUL R122, R122, R11.reuse ;  /* 0x0000000b7a7a7220 */ /* 0x080fe20000400000 */
[----:B0-----:R-:W-:Y:S01]  /*6db0*/  F2FP.SATFINITE.E5M2.F32.PACK_AB_MERGE_C R25, RZ, R134, RZ ;  /* 0x00000086ff19723e */ /* 0x001fe200048060ff */
[----:B------:R0:W-:Y:S01]  /*6dc0*/  @!P5 STG.E.U8 desc[UR18][R18.64+0x11], R5 ;  /* 0x000011051200d986 */ /* 0x0001e2000c101112 */
[C---:B------:R-:W-:Y:S01]  /*6dd0*/  ISETP.LT.OR P5, PT, R6.reuse, 0x1a, !P1 ;  /* 0x0000001a0600780c */ /* 0x040fe20004fa1670 */
        /* <DEDUP_REMOVED lines=11> */
[----:B0-----:R-:W-:Y:S01]  /*6e90*/  F2FP.SATFINITE.E5M2.F32.PACK_AB_MERGE_C R5, RZ, R132, RZ ;  /* 0x00000084ff05723e */ /* 0x001fe200048060ff */
[----:B------:R0:W-:Y:S01]  /*6ea0*/  @!P5 STG.E.U8 desc[UR18][R18.64+0x19], R25 ;  /* 0x000019191200d986 */ /* 0x0001e2000c101112 */
[----:B------:R-:W-:Y:S01]  /*6eb0*/  ISETP.LT.OR P5, PT, R6, 0x22, !P2 ;  /* 0x000000220600780c */ /* 0x000fe200057a1670 */
[----:B------:R-:W-:Y:S01]  /*6ec0*/  FMUL R118, R118, R11 ;  /* 0x0000000b76767220 */ /* 0x000fe20000400000 */
[----:B------:R-:W-:Y:S01]  /*6ed0*/  F2FP.SATFINITE.E5M2.F32.PACK_AB_MERGE_C R117, RZ, R117, RZ ;  /* 0x00000075ff75723e */ /* 0x000fe200048060ff */
[----:B------:R-:W-:Y:S01]  /*6ee0*/  @!P4 STG.E.U8 desc[UR18][R18.64+0x18], R133 ;  /* 0x000018851200c986 */ /* 0x000fe2000c101112 */
[----:B------:R-:W-:Y:S01]  /*6ef0*/  ISETP.LT.OR P4, PT, R6, 0x21, !P1 ;  /* 0x000000210600780c */ /* 0x000fe20004f81670 */
[-C--:B------:R-:W-:Y:S01]  /*6f00*/  FMUL R116, R116, R11.reuse ;  /* 0x0000000b74747220 */ /* 0x080fe20000400000 */
[----:B-1----:R-:W-:Y:S01]  /*6f10*/  F2FP.SATFINITE.E5M2.F32.PACK_AB_MERGE_C R27, RZ, R130, RZ ;  /* 0x00000082ff1b723e */ /* 0x002fe200048060ff */
[----:B------:R-:W-:Y:S01]  /*6f20*/  @!P6 STG.E.U8 desc[UR18][R20.64+0x20], R131 ;  /* 0x000020831400e986 */ /* 0x000fe2000c101112 */
[----:B------:R-:W-:Y:S01]  /*6f30*/  ISETP.LT.OR P6, PT, R6, 0x22, !P1 ;  /* 0x000000220600780c */ /* 0x000fe20004fc1670 */
[-C--:B------:R-:W-:Y:S01]  /*6f40*/  FMUL R115, R115, R11.reuse ;  /* 0x0000000b73737220 */ /* 0x080fe20000400000 */
[-C--:B------:R-:W-:Y:S01]  /*6f50*/  FMUL R113, R113, R11.reuse ;  /* 0x0000000b71717220 */ /* 0x080fe20000400000 */
[----:B0-----:R-:W-:Y:S01]  /*6f60*/  F2FP.SATFINITE.E5M2.F32.PACK_AB_MERGE_C R25, RZ, R128, RZ ;  /* 0x00000080ff19723e */ /* 0x001fe200048060ff */
[-C--:B------:R-:W-:Y:S01]  /*6f70*/  FMUL R114, R114, R11.reuse ;  /* 0x0000000b72727220 */ /* 0x080fe20000400000 */
        /* <DEDUP_REMOVED lines=33> */
[C---:B------:R-:W-:Y:S01]  /*7190*/  ISETP.LT.OR P4, PT, R6.reuse, 0x31, !P1 ;  /* 0x000000310600780c */ /* 0x040fe20004f81670 */
[-C--:B------:R-:W-:Y:S01]  /*71a0*/  FMUL R103, R103, R11.reuse ;  /* 0x0000000b67677220 */ /* 0x080fe20000400000 */
[-C--:B------:R-:W-:Y:S01]  /*71b0*/  FMUL R101, R101, R11.reuse ;  /* 0x0000000b65657220 */ /* 0x080fe20000400000 */
        /* <DEDUP_REMOVED lines=15> */
[C---:B------:R-:W-:Y:S01]  /*72b0*/  ISETP.LT.OR P6, PT, R6.reuse, 0x3a, !P1 ;  /* 0x0000003a0600780c */ /* 0x040fe20004fc1670 */
        /* <DEDUP_REMOVED lines=20> */
[-C--:B------:R-:W-:Y:S01]  /*7400*/  FMUL R92, R92, R11.reuse ;  /* 0x0000000b5c5c7220 */ /* 0x080fe20000400000 */
[-C--:B------:R-:W-:Y:S01]  /*7410*/  FMUL R89, R89, R11.reuse ;  /* 0x0000000b59597220 */ /* 0x080fe20000400000 */
        /* <DEDUP_REMOVED lines=19> */
[----:B------:R-:W-:-:S02]  /*7550*/  ISETP.LT.OR P6, PT, R6, 0x51, !P2 ;  /* 0x000000510600780c */ /* 0x000fc400057c1670 */
[----:B------:R-:W-:Y:S02]  /*7560*/  F2FP.SATFINITE.E5M2.F32.PACK_AB_MERGE_C R23, RZ, R23, RZ ;  /* 0x00000017ff17723e */ /* 0x000fe400048060ff */
[----:B0-----:R-:W-:Y:S01]  /*7570*/  F2FP.SATFINITE.E5M2.F32.PACK_AB_MERGE_C R5, RZ, R108, RZ ;  /* 0x0000006cff05723e */ /* 0x001fe200048060ff */
[----:B------:R0:W-:Y:S01]  /*7580*/  @!P5 STG.E.U8 desc[UR18][R18.64+0x49], R25 ;  /* 0x000049191200d986 */ /* 0x0001e2000c101112 */
[----:B------:R-:W-:-:S03]  /*7590*/  ISETP.LT.OR P5, PT, R6, 0x52, !P2 ;  /* 0x000000520600780c */ /* 0x000fc600057a1670 */
[----:B------:R-:W-:Y:S01]  /*75a0*/  @!P4 STG.E.U8 desc[UR18][R18.64+0x48], R109 ;  /* 0x0000486d1200c986 */ /* 0x000fe2000c101112 */
[C---:B------:R-:W-:Y:S02]  /*75b0*/  ISETP.LT.OR P4, PT, R6.reuse, 0x51, !P1 ;  /* 0x000000510600780c */ /* 0x040fe40004f81670 */
[----:B-1----:R-:W-:Y:S01]  /*75c0*/  F2FP.SATFINITE.E5M2.F32.PACK_AB_MERGE_C R27, RZ, R106, RZ ;  /* 0x0000006aff1b723e */ /* 0x002fe200048060ff */
[----:B------:R-:W-:Y:S01]  /*75d0*/  @!P6 STG.E.U8 desc[UR18][R20.64+0x50], R107 ;  /* 0x0000506b1400e986 */ /* 0x000fe2000c101112 */
[----:B------:R-:W-:Y:S02]  /*75e0*/  ISETP.LT.OR P6, PT, R6, 0x52, !P1 ;  /* 0x000000520600780c */ /* 0x000fe40004fc1670 */
[----:B0-----:R-:W-:-:S03]  /*75f0*/  F2FP.SATFINITE.E5M2.F32.PACK_AB_MERGE_C R25, RZ, R104, RZ ;  /* 0x00000068ff19723e */ /* 0x001fc600048060ff */
[----:B------:R0:W-:Y:S01]  /*7600*/  @!P5 STG.E.U8 desc[UR18][R20.64+0x51], R5 ;  /* 0x000051051400d986 */ /* 0x0001e2000c101112 */
[----:B------:R-:W-:-:S03]  /*7610*/  ISETP.LT.OR P5, PT, R6, 0x5a, !P2 ;  /* 0x0000005a0600780c */ /* 0x000fc600057a1670 */
[----:B------:R-:W-:Y:S01]  /*7620*/  @!P4 STG.E.U8 desc[UR18][R18.64+0x50], R105 ;  /* 0x000050691200c986 */ /* 0x000fe2000c101112 */
[----:B------:R-:W-:-:S03]  /*7630*/  ISETP.LT.OR P4, PT, R6, 0x59, !P2 ;  /* 0x000000590600780c */ /* 0x000fc60005781670 */
[----:B------:R1:W-:Y:S01]  /*7640*/  @!P6 STG.E.U8 desc[UR18][R18.64+0x51], R27 ;  /* 0x0000511b1200e986 */ /* 0x0003e2000c101112 */
[----:B------:R-:W-:Y:S02]  /*7650*/  ISETP.LT.OR P6, PT, R6, 0x59, !P1 ;  /* 0x000000590600780c */ /* 0x000fe40004fc1670 */
[----:B0-----:R-:W-:-:S03]  /*7660*/  F2FP.SATFINITE.E5M2.F32.PACK_AB_MERGE_C R5, RZ, R102, RZ ;  /* 0x00000066ff05723e */ /* 0x001fc600048060ff */
        /* <DEDUP_REMOVED lines=31> */
[C---:B------:R-:W-:Y:S02]  /*7860*/  ISETP.LT.OR P5, PT, R6.reuse, 0x79, !P2 ;  /* 0x000000790600780c */ /* 0x040fe400057a1670 */
[C---:B------:R-:W-:Y:S01]  /*7870*/  ISETP.LT.OR P2, PT, R6.reuse, 0x7a, !P2 ;  /* 0x0000007a0600780c */ /* 0x040fe20005741670 */
[----:B------:R2:W-:Y:S01]  /*7880*/  @!P4 STG.E.U8 desc[UR18][R20.64+0x70], R91 ;  /* 0x0000705b1400c986 */ /* 0x0005e2000c101112 */
[C---:B------:R-:W-:Y:S02]  /*7890*/  ISETP.LT.OR P4, PT, R6.reuse, 0x72, !P1 ;  /* 0x000000720600780c */ /* 0x040fe40004f81670 */
[----:B-1----:R-:W-:Y:S01]  /*78a0*/  F2FP.SATFINITE.E5M2.F32.PACK_AB_MERGE_C R27, RZ, R88, RZ ;  /* 0x00000058ff1b723e */ /* 0x002fe200048060ff */
[----:B------:R2:W-:Y:S01]  /*78b0*/  @!P6 STG.E.U8 desc[UR18][R18.64+0x70], R89 ;  /* 0x000070591200e986 */ /* 0x0005e2000c101112 */
[C---:B------:R-:W-:Y:S02]  /*78c0*/  ISETP.LT.OR P6, PT, R6.reuse, 0x79, !P1 ;  /* 0x000000790600780c */ /* 0x040fe40004fc1670 */
[----:B------:R-:W-:-:S02]  /*78d0*/  ISETP.LT.OR P1, PT, R6, 0x7a, !P1 ;  /* 0x0000007a0600780c */ /* 0x000fc40004f21670 */
[----:B0-----:R-:W-:-:S05]  /*78e0*/  F2FP.SATFINITE.E5M2.F32.PACK_AB_MERGE_C R25, RZ, R22, RZ ;  /* 0x00000016ff19723e */ /* 0x001fca00048060ff */
[----:B------:R2:W-:Y:S04]  /*78f0*/  @!P4 STG.E.U8 desc[UR18][R18.64+0x71], R5 ;  /* 0x000071051200c986 */ /* 0x0005e8000c101112 */
[----:B------:R2:W-:Y:S04]  /*7900*/  @!P5 STG.E.U8 desc[UR18][R20.64+0x78], R17 ;  /* 0x000078111400d986 */ /* 0x0005e8000c101112 */
[----:B------:R2:W-:Y:S04]  /*7910*/  @!P2 STG.E.U8 desc[UR18][R20.64+0x79], R25 ;  /* 0x000079191400a986 */ /* 0x0005e8000c101112 */
[----:B------:R2:W-:Y:S04]  /*7920*/  @!P6 STG.E.U8 desc[UR18][R18.64+0x78], R23 ;  /* 0x000078171200e986 */ /* 0x0005e8000c101112 */
[----:B------:R2:W-:Y:S02]  /*7930*/  @!P1 STG.E.U8 desc[UR18][R18.64+0x79], R27 ;  /* 0x0000791b12009986 */ /* 0x0005e4000c101112 */
.L_x_169:
[----:B------:R-:W-:Y:S05]  /*7940*/  BSYNC B0 ;  /* 0x0000000000007941 */ /* 0x000fea0003800000 */
.L_x_39:
[C---:B------:R-:W-:Y:S01]  /*7950*/  LEA R2, P1, R8.reuse, R2, 0x1 ;  /* 0x0000000208027211 */ /* 0x040fe200078208ff */
[----:B------:R-:W-:Y:S01]  /*7960*/  ULDC.64 UR6, c[0x0][0x650] ;  /* 0x0001940000067ab9 */ /* 0x000fe20000000a00 */
[----:B-----5:R-:W-:Y:S01]  /*7970*/  IMAD.U32 R4, RZ, RZ, UR16 ;  /* 0x00000010ff047e24 */ /* 0x020fe2000f8e00ff */
[----:B--2---:R-:W-:Y:S01]  /*7980*/  PRMT R17, RZ, 0x7610, R17 ;  /* 0x00007610ff117816 */ /* 0x004fe20000000011 */
[----:B------:R-:W-:Y:S01]  /*7990*/  IMAD.MOV.U32 R6, RZ, RZ, -0x1 ;  /* 0xffffffffff067424 */ /* 0x000fe200078e00ff */
[----:B------:R-:W-:Y:S01]  /*79a0*/  LEA.HI.X R3, R8, R3, R0, 0x1, P1 ;  /* 0x0000000308037211 */ /* 0x000fe200008f0c00 */
[----:B------:R2:W-:Y:S01]  /*79b0*/  SYNCS.ARRIVE.TRANS64.A1T0 RZ, [R4+UR21], RZ ;  /* 0x000000ff04ff79a7 */ /* 0x0005e20008100015 */
[----:B------:R-:W-:Y:S01]  /*79c0*/  ISETP.GE.U32.AND P1, PT, R2, UR6, PT ;  /* 0x0000000602007c0c */ /* 0x000fe2000bf26070 */
[----:B0-----:R-:W-:-:S03]  /*79d0*/  IMAD.MOV.U32 R5, RZ, RZ, -0x1 ;  /* 0xffffffffff057424 */ /* 0x001fc600078e00ff */
[----:B------:R-:W-:Y:S01]  /*79e0*/  ISETP.GE.U32.AND.EX P1, PT, R3, UR7, PT, P1 ;  /* 0x0000000703007c0c */ /* 0x000fe2000bf26110 */
[----:B--2---:R-:W-:-:S12]  /*79f0*/  IMAD.MOV.U32 R4, RZ, RZ, -0x1 ;  /* 0xffffffffff047424 */ /* 0x004fd800078e00ff */
[----:B------:R-:W-:Y:S05]  /*7a00*/  @P1 BRA `(.L_x_170) ;  /* 0x0000000400601947 */ /* 0x000fea0003800000 */
[----:B------:R-:W0:Y:S01]  /*7a10*/  S2R R28, SR_CTAID.X ;  /* 0x00000000001c7919 */ /* 0x000e220000002500 */
[----:B------:R-:W2:Y:S01]  /*7a20*/  LDC.64 R22, c[0x0][0x628] ;  /* 0x00018a00ff167b82 */ /* 0x000ea20000000a00 */
[----:B------:R-:W-:Y:S01]  /*7a30*/  ULDC UR6, c[0x0][0x150] ;  /* 0x0000540000067ab9 */ /* 0x000fe20000000800 */
[----:B-1--4-:R-:W-:Y:S01]  /*7a40*/  IMAD.MOV.U32 R20, RZ, RZ, R2 ;  /* 0x000000ffff147224 */ /* 0x012fe200078e0002 */
[----:B------:R-:W1:Y:S01]  /*7a50*/  S2R R30, SR_CTAID.Y ;  /* 0x00000000001e7919 */ /* 0x000e620000002600 */
[----:B------:R-:W-:-:S04]  /*7a60*/  IMAD.MOV.U32 R21, RZ, RZ, R3 ;  /* 0x000000ffff157224 */ /* 0x000fc800078e0003 */
[----:B------:R-:W4:Y:S08]  /*7a70*/  LDC R31, c[0x0][0x144] ;  /* 0x00005100ff1f7b82 */ /* 0x000f300000000800 */
[----:B------:R-:W1:Y:S08]  /*7a80*/  LDC R6, c[0x0][0x630] ;  /* 0x00018c00ff067b82 */ /* 0x000e700000000800 */
[----:B------:R-:W1:Y:S01]  /*7a90*/  LDC.64 R26, c[0x0][0x620] ;  /* 0x00018800ff1a7b82 */ /* 0x000e620000000a00 */
[----:B--2---:R-:W-:-:S04]  /*7aa0*/  ISETP.NE.U32.AND P1, PT, R22, RZ, PT ;  /* 0x000000ff1600720c */ /* 0x004fc80003f25070 */
[----:B------:R-:W-:Y:S02]  /*7ab0*/  ISETP.NE.AND.EX P1, PT, R23, RZ, PT, P1 ;  /* 0x000000ff1700720c */ /* 0x000fe40003f25310 */
[----:B0-----:R-:W-:-:S05]  /*7ac0*/  I2FP.F32.U32 R4, R28 ;  /* 0x0000001c00047245 */ /* 0x001fca0000201000 */
[----:B------:R-:W-:-:S04]  /*7ad0*/  FMUL R4, R4, UR6 ;  /* 0x0000000604047c20 */ /* 0x000fc80008400000 */
[----:B------:R0:W2:Y:S02]  /*7ae0*/  F2I.U32.TRUNC.NTZ R29, R4 ;  /* 0x00000004001d7305 */ /* 0x0000a4000020f000 */
[----:B----4-:R-:W-:Y:S05]  /*7af0*/  @!P1 BRA `(.L_x_171) ;  /* 0x0000000000289947 */ /* 0x010fea0003800000 */
[----:B------:R-:W4:Y:S02]  /*7b00*/  LDC R5, c[0x0][0x634] ;  /* 0x00018d00ff057b82 */ /* 0x000f240000000800 */
[----:B----4-:R-:W-:-:S05]  /*7b10*/  IADD3 R17, P1, R2, R5, RZ ;  /* 0x0000000502117210 */ /* 0x010fca0007f3e0ff */
[----:B---3--:R-:W-:-:S04]  /*7b20*/  IMAD.X R25, RZ, RZ, R3, P1 ;  /* 0x000000ffff197224 */ /* 0x008fc800008e0603 */
[----:B0-----:R-:W-:-:S04]  /*7b30*/  IMAD.WIDE.U32 R4, R25, R22, RZ ;  /* 0x0000001619047225 */ /* 0x001fc800078e00ff */
[----:B------:R-:W-:-:S04]  /*7b40*/  IMAD.WIDE.U32 R18, P1, R17, R23, R4 ;  /* 0x0000001711127225 */ /* 0x000fc80007820004 */
[----:B------:R-:W-:-:S04]  /*7b50*/  IMAD.WIDE.U32 R4, R17, R22, RZ ;  /* 0x0000001611047225 */ /* 0x000fc800078e00ff */
[----:B------:R-:W-:Y:S01]  /*7b60*/  IMAD.X R21, RZ, RZ, RZ, P1 ;  /* 0x000000ffff157224 */ /* 0x000fe200008e06ff */
[----:B------:R-:W-:Y:S01]  /*7b70*/  IADD3 RZ, P1, R5, R18, RZ ;  /* 0x0000001205ff7210 */ /* 0x000fe20007f3e0ff */
[----:B------:R-:W-:-:S04]  /*7b80*/  IMAD.MOV.U32 R20, RZ, RZ, R19 ;  /* 0x000000ffff147224 */ /* 0x000fc800078e0013 */
[----:B------:R-:W-:-:S08]  /*7b90*/  IMAD.WIDE.U32.X R20, R25, R23, R20, P1 ;  /* 0x0000001719147225 */ /* 0x000fd000008e0414 */
.L_x_171:
[----:B------:R-:W4:Y:S01]  /*7ba0*/  LDC.64 R34, c[0x0][0x640] ;  /* 0x00019000ff227b82 */ /* 0x000f220000000a00 */
[-C--:B-1-3--:R-:W-:Y:S01]  /*7bb0*/  SHF.R.U64 R24, R20, R6.reuse, R21 ;  /* 0x0000000614187219 */ /* 0x08afe20000001215 */
[----:B--2---:R-:W-:Y:S01]  /*7bc0*/  IMAD.MOV R29, RZ, RZ, -R29 ;  /* 0x000000ffff1d7224 */ /* 0x004fe200078e0a1d */
[----:B0-----:R-:W-:Y:S01]  /*7bd0*/  SHF.R.U32.HI R4, RZ, R6, R21 ;  /* 0x00000006ff047219 */ /* 0x001fe20000011615 */
[----:B------:R-:W-:Y:S01]  /*7be0*/  ULDC UR6, c[0x0][0x154] ;  /* 0x0000550000067ab9 */ /* 0x000fe20000000800 */
[----:B------:R-:W-:Y:S01]  /*7bf0*/  IADD3 R17, P1, RZ, -R24, RZ ;  /* 0x80000018ff117210 */ /* 0x000fe20007f3e0ff */
[----:B------:R-:W-:Y:S02]  /*7c00*/  IMAD R29, R31, R29, R28 ;  /* 0x0000001d1f1d7224 */ /* 0x000fe400078e021c */
[----:B------:R-:W0:Y:S01]  /*7c10*/  LDC R18, c[0x0][0x618] ;  /* 0x00018600ff127b82 */ /* 0x000e220000000800 */
[----:B------:R-:W-:Y:S02]  /*7c20*/  IMAD.MOV.U32 R19, RZ, RZ, -0x1 ;  /* 0xffffffffff137424 */ /* 0x000fe400078e00ff */
[----:B------:R-:W-:-:S02]  /*7c30*/  IMAD.X R5, RZ, RZ, ~R4, P1 ;  /* 0x000000ffff057224 */ /* 0x000fc400008e0e04 */
[----:B------:R-:W-:Y:S02]  /*7c40*/  IMAD.MOV.U32 R21, RZ, RZ, 0x1 ;  /* 0x00000001ff157424 */ /* 0x000fe400078e00ff */
[-C--:B------:R-:W-:Y:S01]  /*7c50*/  IMAD R6, R5, R26.reuse, RZ ;  /* 0x0000001a05067224 */ /* 0x080fe200078e02ff */
[----:B------:R-:W1:Y:S01]  /*7c60*/  LDC R20, c[0x0][0x608] ;  /* 0x00018200ff147b82 */ /* 0x000e620000000800 */
[----:B------:R-:W-:-:S04]  /*7c70*/  IMAD.WIDE.U32 R4, R17, R26, R2 ;  /* 0x0000001a11047225 */ /* 0x000fc800078e0002 */
[----:B------:R-:W-:Y:S01]  /*7c80*/  IMAD R17, R17, R27, R6 ;  /* 0x0000001b11117224 */ /* 0x000fe200078e0206 */
[----:B------:R-:W-:Y:S02]  /*7c90*/  I2FP.F32.U32 R6, R30 ;  /* 0x0000001e00067245 */ /* 0x000fe40000201000 */
[----:B------:R-:W2:Y:S01]  /*7ca0*/  LDC R32, c[0x0][0x658] ;  /* 0x00019600ff207b82 */ /* 0x000ea20000000800 */
[----:B------:R-:W-:Y:S01]  /*7cb0*/  IMAD.IADD R5, R5, 0x1, R17 ;  /* 0x0000000105057824 */ /* 0x000fe200078e0211 */
[----:B----4-:R-:W-:Y:S01]  /*7cc0*/  ISETP.NE.U32.AND P1, PT, R34, RZ, PT ;  /* 0x000000ff2200720c */ /* 0x010fe20003f25070 */
[----:B------:R-:W-:-:S03]  /*7cd0*/  FMUL R17, R6, UR6 ;  /* 0x0000000606117c20 */ /* 0x000fc60008400000 */
[----:B------:R-:W-:Y:S01]  /*7ce0*/  ISETP.NE.AND.EX P1, PT, R35, RZ, PT, P1 ;  /* 0x000000ff2300720c */ /* 0x000fe20003f25310 */
[----:B------:R3:W4:Y:S01]  /*7cf0*/  F2I.U32.TRUNC.NTZ R25, R17 ;  /* 0x0000001100197305 */ /* 0x000722000020f000 */
[----:B------:R-:W3:Y:S01]  /*7d00*/  LDC R27, c[0x0][0x148] ;  /* 0x00005200ff1b7b82 */ /* 0x000ee20000000800 */
[-CC-:B0-----:R-:W-:Y:S02]  /*7d10*/  SHF.R.U64 R22, R4, R18.reuse, R5.reuse ;  /* 0x0000001204167219 */ /* 0x181fe40000001205 */
[----:B------:R-:W-:-:S05]  /*7d20*/  SHF.R.U32.HI R5, RZ, R18, R5 ;  /* 0x00000012ff057219 */ /* 0x000fca0000011605 */
[----:B------:R-:W0:Y:S01]  /*7d30*/  LDC R28, c[0x0][0x600] ;  /* 0x00018000ff1c7b82 */ /* 0x000e220000000800 */
[-CC-:B-1----:R-:W-:Y:S02]  /*7d40*/  SHF.R.U64 R6, R22, R20.reuse, R5.reuse ;  /* 0x0000001416067219 */ /* 0x182fe40000001205 */
[----:B------:R-:W-:-:S05]  /*7d50*/  SHF.R.U32.HI R5, RZ, R20, R5 ;  /* 0x00000014ff057219 */ /* 0x000fca0000011605 */
[----:B------:R-:W1:Y:S01]  /*7d60*/  LDC R33, c[0x0][0x648] ;  /* 0x00019200ff217b82 */ /* 0x000e620000000800 */
[-CC-:B--2---:R-:W-:Y:S02]  /*7d70*/  SHF.R.U64 R26, R6, R32.reuse, R5.reuse ;  /* 0x00000020061a7219 */ /* 0x184fe40000001205 */
[-C--:B------:R-:W-:Y:S02]  /*7d80*/  SHF.L.U32 R19, R19, R32.reuse, RZ ;  /* 0x0000002013137219 */ /* 0x080fe400000006ff */
[-C--:B------:R-:W-:Y:S01]  /*7d90*/  SHF.R.U32.HI R5, RZ, R32.reuse, R5 ;  /* 0x00000020ff057219 */ /* 0x080fe20000011605 */
[----:B------:R-:W-:Y:S01]  /*7da0*/  IMAD.MOV.U32 R4, RZ, RZ, R26 ;  /* 0x000000ffff047224 */ /* 0x000fe200078e001a */
[----:B------:R-:W-:Y:S01]  /*7db0*/  SHF.L.U32 R32, R21, R32, RZ ;  /* 0x0000002015207219 */ /* 0x000fe200000006ff */
[----:B------:R-:W2:Y:S01]  /*7dc0*/  LDC R36, c[0x0][0x638] ;  /* 0x00018e00ff247b82 */ /* 0x000ea20000000800 */
[----:B------:R-:W-:-:S07]  /*7dd0*/  LOP3.LUT R31, RZ, R19, RZ, 0x33, !PT ;  /* 0x00000013ff1f7212 */ /* 0x000fce00078e33ff */
[----:B------:R-:W0:Y:S01]  /*7de0*/  LDC R37, c[0x0][0x610] ;  /* 0x00018400ff257b82 */ /* 0x000e220000000800 */
[----:B----4-:R-:W-:Y:S05]  /*7df0*/  @!P1 BRA `(.L_x_172) ;  /* 0x0000000000289947 */ /* 0x010fea0003800000 */
[----:B---3--:R-:W3:Y:S02]  /*7e00*/  LDC R17, c[0x0][0x64c] ;  /* 0x00019300ff117b82 */ /* 0x008ee40000000800 */
        /* <DEDUP_REMOVED lines=9> */
.L_x_172:
[----:B-1----:R-:W-:Y:S01]  /*7ea0*/  SHF.R.U64 R4, R4, R33, R5 ;  /* 0x0000002104047219 */ /* 0x002fe20000001205 */
[----:B0-----:R-:W-:Y:S01]  /*7eb0*/  VIADD R19, R28, 0xffffffff ;  /* 0xffffffff1c137836 */ /* 0x001fe20000000000 */
[----:B---3--:R-:W-:Y:S01]  /*7ec0*/  LOP3.LUT R17, R6, R31, RZ, 0xc0, !PT ;  /* 0x0000001f06117212 */ /* 0x008fe200078ec0ff */
[----:B------:R-:W-:Y:S02]  /*7ed0*/  IMAD.MOV R25, RZ, RZ, -R25 ;  /* 0x000000ffff197224 */ /* 0x000fe400078e0a19 */
[----:B------:R-:W-:Y:S01]  /*7ee0*/  IMAD.MOV R5, RZ, RZ, -R4 ;  /* 0x000000ffff057224 */ /* 0x000fe200078e0a04 */
[----:B------:R-:W-:Y:S01]  /*7ef0*/  LOP3.LUT R19, R22, R19, RZ, 0xc0, !PT ;  /* 0x0000001316137212 */ /* 0x000fe200078ec0ff */
[----:B------:R-:W-:Y:S02]  /*7f00*/  IMAD R6, R32, R4, R17 ;  /* 0x0000000420067224 */ /* 0x000fe400078e0211 */
[----:B------:R-:W-:Y:S02]  /*7f10*/  @P3 IMAD R29, R27, R25, R30 ;  /* 0x000000191b1d3224 */ /* 0x000fe400078e021e */
[----:B--2---:R-:W-:-:S02]  /*7f20*/  IMAD R4, R5, R36, R26 ;  /* 0x0000002405047224 */ /* 0x004fc400078e021a */
[----:B------:R-:W-:Y:S02]  /*7f30*/  IMAD R6, R6, R37, R29 ;  /* 0x0000002506067224 */ /* 0x000fe400078e021d */
[----:B------:R-:W-:Y:S02]  /*7f40*/  IMAD R19, R4, R28, R19 ;  /* 0x0000001c04137224 */ /* 0x000fe400078e0213 */
[----:B------:R-:W-:Y:S02]  /*7f50*/  IMAD.MOV.U32 R17, RZ, RZ, 0x1 ;  /* 0x00000001ff117424 */ /* 0x000fe400078e00ff */
[----:B------:R-:W-:Y:S01]  /*7f60*/  IMAD.MOV.U32 R4, RZ, RZ, R24 ;  /* 0x000000ffff047224 */ /* 0x000fe200078e0018 */
[----:B------:R-:W-:Y:S02]  /*7f70*/  SEL R5, R19, R6, !P3 ;  /* 0x0000000613057207 */ /* 0x000fe40005800000 */
[----:B------:R-:W-:-:S07]  /*7f80*/  SEL R6, R6, R19, !P3 ;  /* 0x0000001306067207 */ /* 0x000fce0005800000 */
.L_x_170:
[----:B------:R-:W-:Y:S02]  /*7f90*/  LOP3.LUT P1, RZ, R17, 0xff, RZ, 0xc0, !PT ;  /* 0x000000ff11ff7812 */ /* 0x000fe4000782c0ff */
[----:B------:R-:W-:-:S11]  /*7fa0*/  LOP3.LUT R150, R150, 0x1, RZ, 0x3c, !PT ;  /* 0x0000000196967812 */ /* 0x000fd600078e3cff */
[----:B------:R-:W-:Y:S05]  /*7fb0*/  @P1 BRA `(.L_x_173) ;  /* 0xffffff9400701947 */ /* 0x000fea000383ffff */
[----:B------:R-:W-:Y:S05]  /*7fc0*/  EXIT ;  /* 0x000000000000794d */ /* 0x000fea0003800000 */
.L_x_17:
[----:B------:R-:W-:-:S08]  /*7fd0*/  ISETP.NE.AND P0, PT, R17, RZ, PT ;  /* 0x000000ff1100720c */ /* 0x000fd00003f05270 */
[----:B--23-5:R-:W0:-:S00]  /*7fe0*/  USETMAXREG.DEALLOC.CTAPOOL 0x28 ;  /* 0x00000028000079c8 */ /* 0x02ce0000080e0500 */
[----:B------:R-:W-:Y:S05]  /*7ff0*/  @P0 EXIT ;  /* 0x000000000000094d */ /* 0x000fea0003800000 */
[----:B0-----:R-:W-:Y:S01]  /*8000*/  LOP3.LUT P0, RZ, R18, 0xff, RZ, 0xc0, !PT ;  /* 0x000000ff12ff7812 */ /* 0x001fe2000780c0ff */
[----:B------:R-:W-:Y:S02]  /*8010*/  IMAD.MOV.U32 R12, RZ, RZ, 0x1 ;  /* 0x00000001ff0c7424 */ /* 0x000fe400078e00ff */
[----:B------:R-:W-:-:S10]  /*8020*/  IMAD.MOV.U32 R13, RZ, RZ, RZ ;  /* 0x000000ffff0d7224 */ /* 0x000fd400078e00ff */
[----:B------:R-:W-:Y:S05]  /*8030*/  @!P0 BRA `(.L_x_174) ;  /* 0x0000000c00208947 */ /* 0x000fea0003800000 */
[----:B------:R-:W0:Y:S01]  /*8040*/  S2UR UR8, SR_CgaCtaId ;  /* 0x00000000000879c3 */ /* 0x000e220000008800 */
[----:B------:R-:W-:Y:S01]  /*8050*/  LOP3.LUT P0, RZ, R16, 0x1f, RZ, 0xc0, !PT ;  /* 0x0000001f10ff7812 */ /* 0x000fe2000780c0ff */
[----:B------:R-:W-:Y:S01]  /*8060*/  ULDC UR5, c[0x0][0x658] ;  /* 0x0001960000057ab9 */ /* 0x000fe20000000800 */
[----:B------:R-:W-:Y:S01]  /*8070*/  UMOV UR6, 0xffffffff ;  /* 0xffffffff00067882 */ /* 0x000fe20000000000 */
[----:B------:R-:W-:Y:S01]  /*8080*/  BSSY B0, `(.L_x_174) ;  /* 0x00000c3000007945 */ /* 0x000fe20003800000 */
[C---:B------:R-:W-:Y:S01]  /*8090*/  ISETP.NE.AND P2, PT, R14.reuse, RZ, PT ;  /* 0x000000ff0e00720c */ /* 0x040fe20003f45270 */
[----:B------:R-:W-:Y:S01]  /*80a0*/  USHF.L.U32 UR6, UR6, UR5, URZ ;  /* 0x0000000506067299 */ /* 0x000fe2000800063f */
[----:B------:R-:W-:Y:S01]  /*80b0*/  ISETP.NE.OR P0, PT, R14, RZ, !P0 ;  /* 0x000000ff0e00720c */ /* 0x000fe20004705670 */
[----:B------:R-:W-:Y:S01]  /*80c0*/  IMAD.MOV.U32 R15, RZ, RZ, 0x1 ;  /* 0x00000001ff0f7424 */ /* 0x000fe200078e00ff */
[----:B------:R-:W-:Y:S01]  /*80d0*/  LOP3.LUT R14, R7, 0x2, RZ, 0xfc, !PT ;  /* 0x00000002070e7812 */ /* 0x000fe200078efcff */
[----:B------:R-:W-:Y:S01]  /*80e0*/  IMAD.MOV.U32 R12, RZ, RZ, 0x1 ;  /* 0x00000001ff0c7424 */ /* 0x000fe200078e00ff */
[----:B------:R-:W-:Y:S01]  /*80f0*/  ULDC UR4, c[0x0][0x600] ;  /* 0x0001800000047ab9 */ /* 0x000fe20000000800 */
[----:B------:R-:W-:Y:S01]  /*8100*/  IMAD.MOV.U32 R13, RZ, RZ, RZ ;  /* 0x000000ffff0d7224 */ /* 0x000fe200078e00ff */
[----:B------:R-:W-:Y:S01]  /*8110*/  UMOV UR7, 0x1 ;  /* 0x0000000100077882 */ /* 0x000fe20000000000 */
[----:B------:R-:W-:-:S02]  /*8120*/  UIADD3 UR21, UR13, 0x1, URZ ;  /* 0x000000010d157890 */ /* 0x000fc4000fffe03f */
[----:B------:R-:W-:Y:S02]  /*8130*/  UIADD3 UR16, UR4, -0x1, URZ ;  /* 0xffffffff04107890 */ /* 0x000fe4000fffe03f */
[----:B------:R-:W-:Y:S02]  /*8140*/  USHF.L.U32 UR18, UR7, UR5, URZ ;  /* 0x0000000507127299 */ /* 0x000fe4000800063f */
[----:B------:R-:W-:Y:S01]  /*8150*/  ULOP3.LUT UR17, URZ, UR6, URZ, 0x33, !UPT ;  /* 0x000000063f117292 */ /* 0x000fe2000f8e333f */
[----:B------:R-:W-:Y:S01]  /*8160*/  ULDC.64 UR22, c[0x0][0x198] ;  /* 0x0000660000167ab9 */ /* 0x000fe20000000a00 */
[----:B0-----:R-:W-:-:S10]  /*8170*/  IMAD.U32 R17, RZ, RZ, UR8 ;  /* 0x00000008ff117e24 */ /* 0x001fd4000f8e00ff */
.L_x_186:
[----:B------:R-:W-:-:S03]  /*8180*/  UMOV UR4, 0xffffffff ;  /* 0xffffffff00047882 */ /* 0x000fc60000000000 */
[----:B------:R-:W-:Y:S05]  /*8190*/  BRA.DIV UR4, `(.L_x_175) ;  /* 0x0000000e04c47947 */ /* 0x000fea000b800000 */
[----:B------:R-:W-:-:S13]  /*81a0*/  ELECT P1, URZ, PT ;  /* 0x00000000003f782f */ /* 0x000fda0003820000 */
.L_x_198:
[----:B------:R-:W0:Y:S01]  /*81b0*/  LDC R10, c[0x0][0x28c] ;  /* 0x0000a300ff0a7b82 */ /* 0x000e220000000800 */
[----:B------:R-:W-:Y:S01]  /*81c0*/  BSSY B1, `(.L_x_176) ;  /* 0x000003b000017945 */ /* 0x000fe20003800000 */
[----:B0-----:R-:W-:-:S13]  /*81d0*/  ISETP.LT.OR P1, PT, R10, 0x1, !P1 ;  /* 0x000000010a00780c */ /* 0x001fda0004f21670 */
[----:B------:R-:W-:Y:S05]  /*81e0*/  @P1 BRA `(.L_x_177) ;  /* 0x0000000000e01947 */ /* 0x000fea0003800000 */
[----:B------:R-:W-:Y:S02]  /*81f0*/  IMAD R17, R6, 0x2, R17 ;  /* 0x0000000206117824 */ /* 0x000fe400078e0211 */
[----:B------:R-:W-:Y:S02]  /*8200*/  IMAD.SHL.U32 R18, R5, 0x80, RZ ;  /* 0x0000008005127824 */ /* 0x000fe400078e00ff */
[----:B------:R-:W-:Y:S02]  /*8210*/  IMAD.MOV.U32 R20, RZ, RZ, RZ ;  /* 0x000000ffff147224 */ /* 0x000fe400078e00ff */
[----:B------:R-:W-:Y:S02]  /*8220*/  IMAD.U32 R22, RZ, RZ, UR21 ;  /* 0x00000015ff167e24 */ /* 0x000fe4000f8e00ff */
[----:B------:R-:W-:Y:S02]  /*8230*/  IMAD.MOV.U32 R5, RZ, RZ, R12 ;  /* 0x000000ffff057224 */ /* 0x000fe400078e000c */
[----:B------:R-:W-:-:S02]  /*8240*/  IMAD.MOV.U32 R6, RZ, RZ, R13 ;  /* 0x000000ffff067224 */ /* 0x000fc400078e000d */
[----:B------:R-:W-:-:S07]  /*8250*/  IMAD.SHL.U32 R16, R17, 0x20, RZ ;  /* 0x0000002011107824 */ /* 0x000fce00078e00ff */
.L_x_181:
[----:B------:R-:W0:Y:S01]  /*8260*/  S2UR UR4, SR_CgaCtaId ;  /* 0x00000000000479c3 */ /* 0x000e220000008800 */
[----:B------:R-:W-:-:S07]  /*8270*/  MOV R10, 0x400 ;  /* 0x00000400000a7802 */ /* 0x000fce0000000f00 */
[----:B------:R-:W1:Y:S01]  /*8280*/  @!P2 LDC R11, c[0x0][0x500] ;  /* 0x00014000ff0bab82 */ /* 0x000e620000000800 */
[----:B0-----:R-:W-:-:S05]  /*8290*/  IMAD.U32 R17, RZ, RZ, UR4 ;  /* 0x00000004ff117e24 */ /* 0x001fca000f8e00ff */
[----:B------:R-:W-:Y:S02]  /*82a0*/  LEA R21, R17, R10, 0x18 ;  /* 0x0000000a11157211 */ /* 0x000fe400078ec0ff */
[----:B------:R-:W-:-:S03]  /*82b0*/  SHF.L.U32 R10, R5, 0x1f, RZ ;  /* 0x0000001f050a7819 */ /* 0x000fc600000006ff */
[----:B------:R-:W-:-:S04]  /*82c0*/  IMAD R19, R6, 0x8, R21 ;  /* 0x0000000806137824 */ /* 0x000fc800078e0215 */
[----:B------:R-:W0:Y:S02]  /*82d0*/  SYNCS.PHASECHK.TRANS64.TRYWAIT P1, [R19+URZ+0x18], R10 ;  /* 0x0000180a130075a7 */ /* 0x000e24000802017f */
[----:B01----:R-:W-:Y:S05]  /*82e0*/  @!P1 BRA `(.L_x_178) ;  /* 0x0000000c00909947 */ /* 0x003fea0003800000 */
.L_x_199:
[----:B0-----:R-:W-:Y:S01]  /*82f0*/  PRMT R10, R14, 0x9910, RZ ;  /* 0x000099100e0a7816 */ /* 0x001fe200000000ff */
[----:B------:R0:W-:Y:S03]  /*8300*/  @!P2 SYNCS.ARRIVE.TRANS64 RZ, [R19+URZ], R11 ;  /* 0x0000000b13ffa9a7 */ /* 0x0001e6000800003f */
[----:B------:R-:W-:-:S13]  /*8310*/  ISETP.NE.AND P1, PT, R10, 0x2, PT ;  /* 0x000000020a00780c */ /* 0x000fda0003f25270 */
[----:B0-----:R-:W-:Y:S05]  /*8320*/  @P1 BRA `(.L_x_179) ;  /* 0x0000000000041947 */ /* 0x001fea0003800000 */
[----:B------:R-:W-:Y:S01]  /*8330*/  BPT.TRAP 0x1 ;  /* 0x000000040000795c */ /* 0x000fe20000300000 */
.L_x_179:
[----:B------:R-:W-:Y:S05]  /*8340*/  @P0 BRA `(.L_x_180) ;  /* 0x0000000000040947 */ /* 0x000fea0003800000 */
[----:B------:R-:W-:Y:S01]  /*8350*/  BPT.TRAP 0x1 ;  /* 0x000000040000795c */ /* 0x000fe20000300000 */
.L_x_180:
[----:B------:R-:W-:Y:S01]  /*8360*/  IMAD R10, R6, 0x2, R17 ;  /* 0x00000002060a7824 */ /* 0x000fe200078e0211 */
[----:B------:R-:W-:Y:S01]  /*8370*/  R2UR UR9, R19 ;  /* 0x00000000130972ca */ /* 0x000fe200000e0000 */
[----:B------:R-:W-:Y:S01]  /*8380*/  VIADD R22, R22, 0xffffffff ;  /* 0xffffffff16167836 */ /* 0x000fe20000000000 */
[----:B------:R-:W-:Y:S01]  /*8390*/  UIADD3 UR4, UP0, UR22, 0xf0, URZ ;  /* 0x000000f016047890 */ /* 0x000fe2000ff1e03f */
[--C-:B------:R-:W-:Y:S01]  /*83a0*/  IMAD.U32 R10, R10, 0x400, R21.reuse ;  /* 0x000004000a0a7824 */ /* 0x100fe200078e0015 */
[----:B------:R-:W-:Y:S01]  /*83b0*/  R2UR UR11, R16 ;  /* 0x00000000100b72ca */ /* 0x000fe200000e0000 */
[----:B------:R-:W-:Y:S01]  /*83c0*/  IMAD R21, R6, 0x1000, R21 ;  /* 0x0000100006157824 */ /* 0x000fe200078e0215 */
[----:B------:R-:W-:Y:S01]  /*83d0*/  R2UR UR10, R20 ;  /* 0x00000000140a72ca */ /* 0x000fe200000e0000 */
[----:B------:R-:W-:Y:S01]  /*83e0*/  UIADD3 UR24, UP1, UR22, 0x1f0, URZ ;  /* 0x000001f016187890 */ /* 0x000fe2000ff3e03f */
[----:B------:R-:W-:Y:S01]  /*83f0*/  R2UR UR5, R10 ;  /* 0x000000000a0572ca */ /* 0x000fe200000e0000 */
[----:B------:R-:W-:Y:S01]  /*8400*/  VIADD R6, R6, 0x1 ;  /* 0x0000000106067836 */ /* 0x000fe20000000000 */
[----:B------:R-:W-:Y:S01]  /*8410*/  R2UR UR8, R21 ;  /* 0x00000000150872ca */ /* 0x000fe200000e0000 */
[----:B------:R-:W-:Y:S01]  /*8420*/  UIADD3.X UR25, URZ, UR23, URZ, UP1, !UPT ;  /* 0x000000173f197290 */ /* 0x000fe20008ffe43f */
[----:B------:R-:W-:Y:S01]  /*8430*/  R2UR UR12, R4 ;  /* 0x00000000040c72ca */ /* 0x000fe200000e0000 */
[----:B------:R-:W-:Y:S01]  /*8440*/  UMOV UR20, 0x30000 ;  /* 0x0003000000147882 */ /* 0x000fe20000000000 */
[----:B------:R-:W-:Y:S01]  /*8450*/  R2UR UR19, R18 ;  /* 0x00000000121372ca */ /* 0x000fe200000e0000 */
[----:B------:R-:W-:Y:S01]  /*8460*/  UMOV UR6, 0x0 ;  /* 0x0000000000067882 */ /* 0x000fe20000000000 */
[----:B------:R-:W-:Y:S01]  /*8470*/  ISETP.GT.AND P4, PT, R22, 0x1, PT ;  /* 0x000000011600780c */ /* 0x000fe20003f84270 */
[----:B------:R-:W-:Y:S01]  /*8480*/  UMOV UR7, 0x10000000 ;  /* 0x1000000000077882 */ /* 0x000fe20000000000 */
[----:B------:R-:W-:Y:S01]  /*8490*/  ISETP.NE.AND P1, PT, R6, 0x3, PT ;  /* 0x000000030600780c */ /* 0x000fe20003f25270 */
[----:B------:R-:W-:-:S02]  /*84a0*/  VIADD R20, R20, 0x20 ;  /* 0x0000002014147836 */ /* 0x000fc40000000000 */
[----:B------:R-:W-:Y:S01]  /*84b0*/  UIADD3 UR14, UR5, 0x100, URZ ;  /* 0x00000100050e7890 */ /* 0x000fe2000fffe03f */
[----:B------:R-:W-:Y:S01]  /*84c0*/  SEL R10, RZ, 0x1, P1 ;  /* 0x00000001ff0a7807 */ /* 0x000fe20000800000 */
[----:B------:R-:W-:Y:S01]  /*84d0*/  UIADD3.X UR5, URZ, UR23, URZ, UP0, !UPT ;  /* 0x000000173f057290 */ /* 0x000fe200087fe43f */
[----:B------:R-:W-:Y:S01]  /*84e0*/  SEL R6, R6, RZ, P1 ;  /* 0x000000ff06067207 */ /* 0x000fe20000800000 */
[----:B------:R-:W-:Y:S01]  /*84f0*/  UIADD3 UR15, UR8, 0x1900, URZ ;  /* 0x00001900080f7890 */ /* 0x000fe2000fffe03f */
[----:B------:R-:W-:Y:S02]  /*8500*/  LOP3.LUT R5, R5, R10, RZ, 0x3c, !PT ;  /* 0x0000000a05057212 */ /* 0x000fe400078e3cff */
[----:B------:R-:W-:-:S04]  /*8510*/  UMOV UR8, UR14 ;  /* 0x0000000e00087c82 */ /* 0x000fc80008000000 */
[----:B------:R0:W-:Y:S02]  /*8520*/  UTMALDG.3D.MULTICAST [UR8], [UR4], UR20, desc[UR6] ;  /* 0x00000608040073b4 */ /* 0x0001e40008011814 */
[----:B0-----:R-:W-:Y:S01]  /*8530*/  UMOV UR8, UR15 ;  /* 0x0000000f00087c82 */ /* 0x001fe20008000000 */
[----:B------:R-:W-:Y:S02]  /*8540*/  UMOV UR11, UR19 ;  /* 0x00000013000b7c82 */ /* 0x000fe40008000000 */
[----:B------:R0:W-:Y:S02]  /*8550*/  UTMALDG.3D [UR8], [UR24], desc[UR6] ;  /* 0x00000608180075b4 */ /* 0x0001e40008011000 */
[----:B0-----:R-:W-:Y:S05]  /*8560*/  @P4 BRA `(.L_x_181) ;  /* 0xfffffffc003c4947 */ /* 0x001fea000383ffff */
.L_x_177:
[----:B------:R-:W-:Y:S05]  /*8570*/  BSYNC B1 ;  /* 0x0000000000017941 */ /* 0x000fea0003800000 */
.L_x_176:
[----:B------:R-:W-:Y:S01]  /*8580*/  LOP3.LUT P5, RZ, R15, 0xff, RZ, 0xc0, !PT ;  /* 0x000000ff0fff7812 */ /* 0x000fe200078ac0ff */
[----:B------:R-:W-:Y:S01]  /*8590*/  VIADD R6, R13, UR13 ;  /* 0x0000000d0d067c36 */ /* 0x000fe20008000000 */
[----:B------:R-:W-:Y:S01]  /*85a0*/  ULDC.64 UR4, c[0x0][0x650] ;  /* 0x0001940000047ab9 */ /* 0x000fe20000000a00 */
[----:B------:R-:W-:Y:S01]  /*85b0*/  IMAD.U32 R11, RZ, RZ, UR13 ;  /* 0x0000000dff0b7e24 */ /* 0x000fe2000f8e00ff */
[----:B------:R-:W-:Y:S01]  /*85c0*/  UISETP.GE.U32.AND UP0, UPT, UR13, 0x3, UPT ;  /* 0x000000030d00788c */ /* 0x000fe2000bf06070 */
[----:B------:R-:W-:Y:S01]  /*85d0*/  BSSY B1, `(.L_x_182) ;  /* 0x000006b000017945 */ /* 0x000fe20003800000 */
[----:B------:R-:W-:Y:S02]  /*85e0*/  ISETP.GT.U32.AND P1, PT, R6, 0x2, PT ;  /* 0x000000020600780c */ /* 0x000fe40003f24070 */
[----:B------:R-:W-:Y:S02]  /*85f0*/  PRMT R15, RZ, 0x7610, R15 ;  /* 0x00007610ff0f7816 */ /* 0x000fe4000000000f */
[----:B------:R-:W-:-:S02]  /*8600*/  ISETP.LT.U32.AND P1, PT, R11, 0x3, P1 ;  /* 0x000000030b00780c */ /* 0x000fc40000f21070 */
[----:B------:R-:W-:Y:S01]  /*8610*/  PLOP3.LUT P4, PT, PT, PT, UP0, 0x80, 0x0 ;  /* 0x000000000000781c */ /* 0x000fe20003f8f008 */
[----:B------:R-:W0:Y:S01]  /*8620*/  @P5 S2R R17, SR_CgaCtaId ;  /* 0x0000000000115919 */ /* 0x000e220000008800 */
[----:B------:R-:W-:-:S04]  /*8630*/  @P5 MOV R4, 0x400 ;  /* 0x0000040000045802 */ /* 0x000fc80000000f00 */
[----:B0-----:R-:W-:Y:S01]  /*8640*/  @P5 LEA R10, R17, R4, 0x18 ;  /* 0x00000004110a5211 */ /* 0x001fe200078ec0ff */
[----:B------:R-:W-:-:S03]  /*8650*/  IMAD.WIDE.U32 R4, R6, -0x55555555, RZ ;  /* 0xaaaaaaab06047825 */ /* 0x000fc600078e00ff */
[----:B------:R0:W-:Y:S01]  /*8660*/  @P5 SYNCS.ARRIVE.TRANS64.A1T0 RZ, [R10+URZ+0x68], RZ ;  /* 0x000068ff0aff59a7 */ /* 0x0001e2000810003f */
[----:B------:R-:W-:Y:S01]  /*8670*/  IADD3 R2, P5, R2, R8, RZ ;  /* 0x0000000802027210 */ /* 0x000fe20007fbe0ff */
[----:B------:R-:W-:Y:S01]  /*8680*/  IMAD.MOV.U32 R4, RZ, RZ, -0x1 ;  /* 0xffffffffff047424 */ /* 0x000fe200078e00ff */
[----:B------:R-:W-:Y:S02]  /*8690*/  SHF.R.U32.HI R11, RZ, 0x1, R5 ;  /* 0x00000001ff0b7819 */ /* 0x000fe40000011605 */
[----:B------:R-:W-:Y:S01]  /*86a0*/  SEL R5, RZ, 0x1, !P1 ;  /* 0x00000001ff057807 */ /* 0x000fe20004800000 */
[----:B------:R-:W-:Y:S01]  /*86b0*/  IMAD.X R3, R3, 0x1, R0, P5 ;  /* 0x0000000103037824 */ /* 0x000fe200028e0600 */
[----:B------:R-:W-:Y:S01]  /*86c0*/  ISETP.GE.U32.AND P1, PT, R2, UR4, PT ;  /* 0x0000000402007c0c */ /* 0x000fe2000bf26070 */
[----:B------:R-:W-:Y:S01]  /*86d0*/  IMAD R13, R11, -0x3, R6 ;  /* 0xfffffffd0b0d7824 */ /* 0x000fe200078e0206 */
[----:B------:R-:W-:Y:S01]  /*86e0*/  LOP3.LUT R12, R12, R5, RZ, 0x3c, !PT ;  /* 0x000000050c0c7212 */ /* 0x000fe200078e3cff */
[----:B------:R-:W-:Y:S01]  /*86f0*/  IMAD.MOV.U32 R6, RZ, RZ, -0x1 ;  /* 0xffffffffff067424 */ /* 0x000fe200078e00ff */
[----:B------:R-:W-:Y:S01]  /*8700*/  ISETP.GE.U32.AND.EX P1, PT, R3, UR5, PT, P1 ;  /* 0x0000000503007c0c */ /* 0x000fe2000bf26110 */
[----:B------:R-:W-:Y:S01]  /*8710*/  IMAD.MOV.U32 R5, RZ, RZ, -0x1 ;  /* 0xffffffffff057424 */ /* 0x000fe200078e00ff */
[----:B------:R-:W-:-:S02]  /*8720*/  @P4 LOP3.LUT R12, R12, 0x1, R11, 0x78, !PT ;  /* 0x000000010c0c4812 */ /* 0x000fc400078e780b */
[----:B0-----:R-:W-:-:S09]  /*8730*/  PRMT R10, RZ, 0x7610, R10 ;  /* 0x00007610ff0a7816 */ /* 0x001fd2000000000a */
[----:B------:R-:W-:Y:S05]  /*8740*/  @P1 BRA `(.L_x_183) ;  /* 0x00000004004c1947 */ /* 0x000fea0003800000 */
[----:B------:R-:W0:Y:S01]  /*8750*/  S2R R18, SR_CTAID.X ;  /* 0x0000000000127919 */ /* 0x000e220000002500 */
[----:B------:R-:W-:Y:S01]  /*8760*/  ULDC.64 UR4, c[0x0][0x628] ;  /* 0x00018a0000047ab9 */ /* 0x000fe20000000a00 */
[----:B------:R-:W1:Y:S01]  /*8770*/  LDC R19, c[0x0][0x144] ;  /* 0x00005100ff137b82 */ /* 0x000e620000000800 */
[----:B------:R-:W-:Y:S01]  /*8780*/  ISETP.NE.U32.AND P1, PT, RZ, UR4, PT ;  /* 0x00000004ff007c0c */ /* 0x000fe2000bf25070 */
[----:B------:R-:W2:Y:S01]  /*8790*/  S2R R6, SR_CTAID.Y ;  /* 0x0000000000067919 */ /* 0x000ea20000002600 */
[----:B------:R-:W-:Y:S01]  /*87a0*/  ULDC UR7, c[0x0][0x630] ;  /* 0x00018c0000077ab9 */ /* 0x000fe20000000800 */
[----:B------:R-:W-:Y:S01]  /*87b0*/  ULDC UR8, c[0x0][0x150] ;  /* 0x0000540000087ab9 */ /* 0x000fe20000000800 */
[----:B------:R-:W-:Y:S01]  /*87c0*/  ISETP.NE.AND.EX P1, PT, RZ, UR5, PT, P1 ;  /* 0x00000005ff007c0c */ /* 0x000fe2000bf25310 */
[----:B------:R-:W-:Y:S02]  /*87d0*/  IMAD.MOV.U32 R4, RZ, RZ, R2 ;  /* 0x000000ffff047224 */ /* 0x000fe400078e0002 */
[----:B------:R-:W-:Y:S01]  /*87e0*/  IMAD.MOV.U32 R5, RZ, RZ, R3 ;  /* 0x000000ffff057224 */ /* 0x000fe200078e0003 */
[----:B0-----:R-:W-:-:S09]  /*87f0*/  I2FP.F32.U32 R20, R18 ;  /* 0x0000001200147245 */ /* 0x001fd20000201000 */
[----:B------:R-:W-:Y:S05]  /*8800*/  @!P1 BRA `(.L_x_184) ;  /* 0x0000000000289947 */ /* 0x000fea0003800000 */
[----:B------:R-:W-:Y:S02]  /*8810*/  ULDC UR6, c[0x0][0x634] ;  /* 0x00018d0000067ab9 */ /* 0x000fe40000000800 */
[----:B------:R-:W-:-:S05]  /*8820*/  IADD3 R5, P1, R2, UR6, RZ ;  /* 0x0000000602057c10 */ /* 0x000fca000ff3e0ff */
[----:B------:R-:W-:-:S04]  /*8830*/  IMAD.X R21, RZ, RZ, R3, P1 ;  /* 0x000000ffff157224 */ /* 0x000fc800008e0603 */
[----:B------:R-:W-:-:S04]  /*8840*/  IMAD.WIDE.U32 R10, R21, UR4, RZ ;  /* 0x00000004150a7c25 */ /* 0x000fc8000f8e00ff */
[----:B------:R-:W-:-:S04]  /*8850*/  IMAD.WIDE.U32 R10, P1, R5, UR5, R10 ;  /* 0x00000005050a7c25 */ /* 0x000fc8000f82000a */
[----:B------:R-:W-:-:S04]  /*8860*/  IMAD.WIDE.U32 R4, R5, UR4, RZ ;  /* 0x0000000405047c25 */ /* 0x000fc8000f8e00ff */
[----:B------:R-:W-:Y:S01]  /*8870*/  IMAD.MOV.U32 R4, RZ, RZ, R11 ;  /* 0x000000ffff047224 */ /* 0x000fe200078e000b */
[----:B------:R-:W-:Y:S01]  /*8880*/  IADD3 RZ, P4, R5, R10, RZ ;  /* 0x0000000a05ff7210 */ /* 0x000fe20007f9e0ff */
[----:B------:R-:W-:-:S04]  /*8890*/  IMAD.X R5, RZ, RZ, RZ, P1 ;  /* 0x000000ffff057224 */ /* 0x000fc800008e06ff */
[----:B------:R-:W-:-:S08]  /*88a0*/  IMAD.WIDE.U32.X R4, R21, UR5, R4, P4 ;  /* 0x0000000515047c25 */ /* 0x000fd0000a0e0404 */
.L_x_184:
[----:B------:R-:W-:Y:S01]  /*88b0*/  FMUL R20, R20, UR8 ;  /* 0x0000000814147c20 */ /* 0x000fe20008400000 */
[--C-:B------:R-:W-:Y:S01]  /*88c0*/  SHF.R.U64 R16, R4, UR7, R5.reuse ;  /* 0x0000000704107c19 */ /* 0x100fe20008001205 */
[----:B------:R-:W-:Y:S01]  /*88d0*/  ULDC.64 UR4, c[0x0][0x620] ;  /* 0x0001880000047ab9 */ /* 0x000fe20000000a00 */
[----:B------:R-:W-:Y:S01]  /*88e0*/  SHF.R.U32.HI R4, RZ, UR7, R5 ;  /* 0x00000007ff047c19 */ /* 0x000fe20008011605 */
[----:B------:R-:W-:Y:S01]  /*88f0*/  ULDC.64 UR6, c[0x0][0x640] ;  /* 0x0001900000067ab9 */ /* 0x000fe20000000a00 */
[----:B------:R-:W-:Y:S01]  /*8900*/  IADD3 R5, P1, RZ, -R16, RZ ;  /* 0x80000010ff057210 */ /* 0x000fe20007f3e0ff */
[----:B------:R-:W0:Y:S01]  /*8910*/  F2I.U32.TRUNC.NTZ R20, R20 ;  /* 0x0000001400147305 */ /* 0x000e22000020f000 */
[----:B------:R-:W3:Y:S03]  /*8920*/  LDC R21, c[0x0][0x148] ;  /* 0x00005200ff157b82 */ /* 0x000ee60000000800 */
[----:B------:R-:W-:Y:S01]  /*8930*/  IMAD.X R4, RZ, RZ, ~R4, P1 ;  /* 0x000000ffff047224 */ /* 0x000fe200008e0e04 */
[----:B------:R-:W-:-:S03]  /*8940*/  ISETP.NE.U32.AND P1, PT, RZ, UR6, PT ;  /* 0x00000006ff007c0c */ /* 0x000fc6000bf25070 */
[----:B------:R-:W-:Y:S01]  /*8950*/  IMAD R4, R4, UR4, RZ ;  /* 0x0000000404047c24 */ /* 0x000fe2000f8e02ff */
[----:B------:R-:W-:-:S03]  /*8960*/  ISETP.NE.AND.EX P1, PT, RZ, UR7, PT, P1 ;  /* 0x00000007ff007c0c */ /* 0x000fc6000bf25310 */
[C---:B------:R-:W-:Y:S01]  /*8970*/  IMAD R11, R5.reuse, UR5, R4 ;  /* 0x00000005050b7c24 */ /* 0x040fe2000f8e0204 */
[----:B------:R-:W-:Y:S01]  /*8980*/  ULDC UR5, c[0x0][0x154] ;  /* 0x0000550000057ab9 */ /* 0x000fe20000000800 */
[----:B------:R-:W-:Y:S01]  /*8990*/  IMAD.WIDE.U32 R4, R5, UR4, R2 ;  /* 0x0000000405047c25 */ /* 0x000fe2000f8e0002 */
[----:B------:R-:W-:-:S03]  /*89a0*/  ULDC UR4, c[0x0][0x618] ;  /* 0x0001860000047ab9 */ /* 0x000fc60000000800 */
[----:B0-----:R-:W-:Y:S02]  /*89b0*/  IMAD.MOV R10, RZ, RZ, -R20 ;  /* 0x000000ffff0a7224 */ /* 0x001fe400078e0a14 */
[----:B------:R-:W-:Y:S02]  /*89c0*/  IMAD.IADD R5, R5, 0x1, R11 ;  /* 0x0000000105057824 */ /* 0x000fe400078e020b */
[----:B-1----:R-:W-:Y:S01]  /*89d0*/  IMAD R18, R19, R10, R18 ;  /* 0x0000000a13127224 */ /* 0x002fe200078e0212 */
[----:B--2---:R-:W-:Y:S02]  /*89e0*/  I2FP.F32.U32 R10, R6 ;  /* 0x00000006000a7245 */ /* 0x004fe40000201000 */
[--C-:B------:R-:W-:Y:S02]  /*89f0*/  SHF.R.U64 R19, R4, UR4, R5.reuse ;  /* 0x0000000404137c19 */ /* 0x100fe40008001205 */
[----:B------:R-:W-:Y:S01]  /*8a00*/  SHF.R.U32.HI R4, RZ, UR4, R5 ;  /* 0x00000004ff047c19 */ /* 0x000fe20008011605 */
[----:B------:R-:W-:Y:S01]  /*8a10*/  FMUL R10, R10, UR5 ;  /* 0x000000050a0a7c20 */ /* 0x000fe20008400000 */
[----:B------:R-:W-:-:S02]  /*8a20*/  ULDC UR4, c[0x0][0x608] ;  /* 0x0001820000047ab9 */ /* 0x000fc40000000800 */
[--C-:B------:R-:W-:Y:S01]  /*8a30*/  SHF.R.U64 R22, R19, UR4, R4.reuse ;  /* 0x0000000413167c19 */ /* 0x100fe20008001204 */
[----:B------:R0:W1:Y:S01]  /*8a40*/  F2I.U32.TRUNC.NTZ R24, R10 ;  /* 0x0000000a00187305 */ /* 0x000062000020f000 */
[----:B------:R-:W-:Y:S01]  /*8a50*/  SHF.R.U32.HI R5, RZ, UR4, R4 ;  /* 0x00000004ff057c19 */ /* 0x000fe20008011604 */
[----:B------:R-:W-:-:S03]  /*8a60*/  ULDC UR4, c[0x0][0x658] ;  /* 0x0001960000047ab9 */ /* 0x000fc60000000800 */
[--C-:B------:R-:W-:Y:S02]  /*8a70*/  SHF.R.U64 R20, R22, UR4, R5.reuse ;  /* 0x0000000416147c19 */ /* 0x100fe40008001205 */
[----:B------:R-:W-:-:S03]  /*8a80*/  SHF.R.U32.HI R23, RZ, UR4, R5 ;  /* 0x00000004ff177c19 */ /* 0x000fc60008011605 */
[----:B------:R-:W-:Y:S02]  /*8a90*/  IMAD.MOV.U32 R4, RZ, RZ, R20 ;  /* 0x000000ffff047224 */ /* 0x000fe400078e0014 */
[----:B------:R-:W-:Y:S01]  /*8aa0*/  IMAD.MOV.U32 R5, RZ, RZ, R23 ;  /* 0x000000ffff057224 */ /* 0x000fe200078e0017 */
[----:B0-----:R-:W-:Y:S06]  /*8ab0*/  @!P1 BRA `(.L_x_185) ;  /* 0x0000000000289947 */ /* 0x001fec0003800000 */
        /* <DEDUP_REMOVED lines=10> */
.L_x_185:
[----:B------:R-:W-:Y:S01]  /*8b60*/  ULDC UR4, c[0x0][0x648] ;  /* 0x0001920000047ab9 */ /* 0x000fe20000000800 */
[----:B------:R-:W-:Y:S01]  /*8b70*/  LOP3.LUT R22, R22, UR17, RZ, 0xc0, !PT ;  /* 0x0000001116167c12 */ /* 0x000fe2000f8ec0ff */
[----:B-1----:R-:W-:Y:S01]  /*8b80*/  IMAD.MOV R24, RZ, RZ, -R24 ;  /* 0x000000ffff187224 */ /* 0x002fe200078e0a18 */
[----:B------:R-:W-:Y:S01]  /*8b90*/  SHF.R.U64 R5, R4, UR4, R5 ;  /* 0x0000000404057c19 */ /* 0x000fe20008001205 */
[----:B------:R-:W-:Y:S01]  /*8ba0*/  ULDC UR4, c[0x0][0x638] ;  /* 0x00018e0000047ab9 */ /* 0x000fe20000000800 */
[----:B------:R-:W-:Y:S01]  /*8bb0*/  LOP3.LUT R19, R19, UR16, RZ, 0xc0, !PT ;  /* 0x0000001013137c12 */ /* 0x000fe2000f8ec0ff */
[----:B---3--:R-:W-:Y:S01]  /*8bc0*/  @P3 IMAD R18, R21, R24, R6 ;  /* 0x0000001815123224 */ /* 0x008fe200078e0206 */
[----:B------:R-:W-:Y:S01]  /*8bd0*/  ULDC UR5, c[0x0][0x610] ;  /* 0x0001840000057ab9 */ /* 0x000fe20000000800 */
[----:B------:R-:W-:Y:S02]  /*8be0*/  IMAD.MOV R11, RZ, RZ, -R5 ;  /* 0x000000ffff0b7224 */ /* 0x000fe400078e0a05 */
[----:B------:R-:W-:-:S02]  /*8bf0*/  IMAD R5, R5, UR18, R22 ;  /* 0x0000001205057c24 */ /* 0x000fc4000f8e0216 */
[----:B------:R-:W-:Y:S01]  /*8c00*/  IMAD R20, R11, UR4, R20 ;  /* 0x000000040b147c24 */ /* 0x000fe2000f8e0214 */
[----:B------:R-:W-:Y:S01]  /*8c10*/  ULDC UR4, c[0x0][0x600] ;  /* 0x0001800000047ab9 */ /* 0x000fe20000000800 */
[----:B------:R-:W-:Y:S02]  /*8c20*/  IMAD R18, R5, UR5, R18 ;  /* 0x0000000505127c24 */ /* 0x000fe4000f8e0212 */
[----:B------:R-:W-:Y:S02]  /*8c30*/  IMAD R11, R20, UR4, R19 ;  /* 0x00000004140b7c24 */ /* 0x000fe4000f8e0213 */
[----:B------:R-:W-:Y:S02]  /*8c40*/  IMAD.MOV.U32 R10, RZ, RZ, 0x1 ;  /* 0x00000001ff0a7424 */ /* 0x000fe400078e00ff */
[----:B------:R-:W-:Y:S01]  /*8c50*/  IMAD.MOV.U32 R4, RZ, RZ, R16 ;  /* 0x000000ffff047224 */ /* 0x000fe200078e0010 */
[----:B------:R-:W-:Y:S02]  /*8c60*/  SEL R5, R11, R18, !P3 ;  /* 0x000000120b057207 */ /* 0x000fe40005800000 */
[----:B------:R-:W-:-:S07]  /*8c70*/  SEL R6, R18, R11, !P3 ;  /* 0x0000000b12067207 */ /* 0x000fce0005800000 */
.L_x_183:
[----:B------:R-:W-:Y:S05]  /*8c80*/  BSYNC B1 ;  /* 0x0000000000017941 */ /* 0x000fea0003800000 */
.L_x_182:
[----:B------:R-:W-:-:S13]  /*8c90*/  LOP3.LUT P1, RZ, R10, 0xff, RZ, 0xc0, !PT ;  /* 0x000000ff0aff7812 */ /* 0x000fda000782c0ff */
[----:B------:R-:W-:Y:S05]  /*8ca0*/  @P1 BRA `(.L_x_186) ;  /* 0xfffffff400341947 */ /* 0x000fea000383ffff */
[----:B------:R-:W-:Y:S05]  /*8cb0*/  BSYNC B0 ;  /* 0x0000000000007941 */ /* 0x000fea0003800000 */
.L_x_174:
[----:B------:R-:W-:-:S03]  /*8cc0*/  UMOV UR4, 0xffffffff ;  /* 0xffffffff00047882 */ /* 0x000fc60000000000 */
[----:B------:R-:W-:Y:S05]  /*8cd0*/  BRA.DIV UR4, `(.L_x_187) ;  /* 0x0000000604287947 */ /* 0x000fea000b800000 */
[----:B------:R-:W-:-:S13]  /*8ce0*/  ELECT P0, URZ, PT ;  /* 0x00000000003f782f */ /* 0x000fda0003800000 */
.L_x_202:
[----:B------:R-:W-:Y:S04]  /*8cf0*/  BSSY B0, `(.L_x_188) ;  /* 0x0000022000007945 */ /* 0x000fe80003800000 */
[----:B------:R-:W-:Y:S05]  /*8d00*/  @!P0 BRA `(.L_x_189) ;  /* 0x0000000000808947 */ /* 0x000fea0003800000 */
[----:B------:R-:W-:-:S04]  /*8d10*/  LOP3.LUT R7, R7, 0x2, RZ, 0xfc, !PT ;  /* 0x0000000207077812 */ /* 0x000fc800078efcff */
[----:B------:R-:W-:-:S13]  /*8d20*/  ISETP.NE.AND P0, PT, R7, 0x3, PT ;  /* 0x000000030700780c */ /* 0x000fda0003f05270 */
[----:B------:R-:W-:Y:S05]  /*8d30*/  @!P0 BRA `(.L_x_190) ;  /* 0x0000000000048947 */ /* 0x000fea0003800000 */
[----:B------:R-:W-:Y:S01]  /*8d40*/  BPT.TRAP 0x1 ;  /* 0x000000040000795c */ /* 0x000fe20000300000 */
.L_x_190:
[----:B------:R-:W0:Y:S01]  /*8d50*/  S2R R3, SR_CgaCtaId ;  /* 0x0000000000037919 */ /* 0x000e220000008800 */
[----:B------:R-:W-:Y:S02]  /*8d60*/  MOV R0, 0x400 ;  /* 0x0000040000007802 */ /* 0x000fe40000000f00 */
[----:B------:R-:W-:Y:S02]  /*8d70*/  SHF.L.U32 R2, R12, 0x1f, RZ ;  /* 0x0000001f0c027819 */ /* 0x000fe400000006ff */
[----:B0-----:R-:W-:-:S05]  /*8d80*/  LEA R0, R3, R0, 0x18 ;  /* 0x0000000003007211 */ /* 0x001fca00078ec0ff */
[----:B------:R-:W-:-:S04]  /*8d90*/  VIADD R0, R0, 0x18 ;  /* 0x0000001800007836 */ /* 0x000fc80000000000 */
[C---:B------:R-:W-:Y:S02]  /*8da0*/  IMAD R7, R13.reuse, 0x8, R0 ;  /* 0x000000080d077824 */ /* 0x040fe400078e0200 */
[----:B------:R-:W-:Y:S02]  /*8db0*/  VIADD R13, R13, 0x1 ;  /* 0x000000010d0d7836 */ /* 0x000fe40000000000 */
[----:B------:R-:W0:Y:S03]  /*8dc0*/  SYNCS.PHASECHK.TRANS64.TRYWAIT P0, [R7+URZ], R2 ;  /* 0x00000002070075a7 */ /* 0x000e26000800017f */
[----:B------:R-:W-:-:S04]  /*8dd0*/  ISETP.NE.AND P1, PT, R13, 0x3, PT ;  /* 0x000000030d00780c */ /* 0x000fc80003f25270 */
[----:B------:R-:W-:Y:S02]  /*8de0*/  SEL R3, RZ, 0x1, P1 ;  /* 0x00000001ff037807 */ /* 0x000fe40000800000 */
[----:B------:R-:W-:Y:S02]  /*8df0*/  SEL R13, R13, RZ, P1 ;  /* 0x000000ff0d0d7207 */ /* 0x000fe40000800000 */
[----:B------:R-:W-:-:S03]  /*8e00*/  LOP3.LUT R9, R12, R3, RZ, 0x3c, !PT ;  /* 0x000000030c097212 */ /* 0x000fc600078e3cff */
[----:B------:R-:W-:Y:S01]  /*8e10*/  IMAD R6, R13, 0x8, R0 ;  /* 0x000000080d067824 */ /* 0x000fe200078e0200 */
[----:B------:R-:W-:Y:S01]  /*8e20*/  SHF.L.U32 R5, R9, 0x1f, RZ ;  /* 0x0000001f09057819 */ /* 0x000fe200000006ff */
[----:B0-----:R-:W-:Y:S06]  /*8e30*/  @!P0 BRA `(.L_x_191) ;  /* 0x0000000000f48947 */ /* 0x001fec0003800000 */
.L_x_203:
[----:B------:R-:W1:Y:S01]  /*8e40*/  SYNCS.PHASECHK.TRANS64.TRYWAIT P0, [R6+URZ], R5 ;  /* 0x00000005060075a7 */ /* 0x000e62000800017f */
[----:B0-----:R-:W-:-:S05]  /*8e50*/  VIADD R2, R13, 0x1 ;  /* 0x000000010d027836 */ /* 0x001fca0000000000 */
[----:B------:R-:W-:-:S04]  /*8e60*/  ISETP.NE.AND P1, PT, R2, 0x3, PT ;  /* 0x000000030200780c */ /* 0x000fc80003f25270 */
[----:B------:R-:W-:Y:S02]  /*8e70*/  SEL R4, RZ, 0x1, P1 ;  /* 0x00000001ff047807 */ /* 0x000fe40000800000 */
[----:B------:R-:W-:Y:S02]  /*8e80*/  SEL R3, R2, RZ, P1 ;  /* 0x000000ff02037207 */ /* 0x000fe40000800000 */
[----:B------:R-:W-:Y:S01]  /*8e90*/  LOP3.LUT R4, R9, R4, RZ, 0x3c, !PT ;  /* 0x0000000409047212 */ /* 0x000fe200078e3cff */
[----:B-1----:R-:W-:Y:S06]  /*8ea0*/  @!P0 BRA `(.L_x_192) ;  /* 0x0000000000ec8947 */ /* 0x002fec0003800000 */
.L_x_204:
[----:B------:R-:W-:Y:S01]  /*8eb0*/  IMAD R3, R3, 0x8, R0 ;  /* 0x0000000803037824 */ /* 0x000fe200078e0200 */
[----:B------:R-:W-:-:S07]  /*8ec0*/  SHF.L.U32 R0, R4, 0x1f, RZ ;  /* 0x0000001f04007819 */ /* 0x000fce00000006ff */
.L_x_193:
[----:B-1----:R1:W2:Y:S02]  /*8ed0*/  SYNCS.PHASECHK.TRANS64.TRYWAIT P0, [R3+URZ], R0 ;  /* 0x00000000030075a7 */ /* 0x0022a4000800017f */
[----:B--2---:R-:W-:Y:S05]  /*8ee0*/  @!P0 NANOSLEEP.SYNCS 0x989680 ;  /* 0x009896800000895d */ /* 0x004fea0003900000 */
[----:B------:R-:W2:Y:S02]  /*8ef0*/  @!P0 SYNCS.PHASECHK.TRANS64 P0, [R3+URZ], R0 ;  /* 0x00000000030085a7 */ /* 0x000ea4000800007f */
[----:B--2---:R-:W-:Y:S05]  /*8f00*/  @!P0 BRA `(.L_x_193) ;  /* 0xfffffffc00f08947 */ /* 0x004fea000383ffff */
.L_x_189:
[----:B------:R-:W-:Y:S05]  /*8f10*/  BSYNC B0 ;  /* 0x0000000000007941 */ /* 0x000fea0003800000 */
.L_x_188:
[----:B------:R-:W-:Y:S05]  /*8f20*/  EXIT ;  /* 0x000000000000794d */ /* 0x000fea0003800000 */
.L_x_19:
[----:B0-----:R-:W-:-:S04]  /*8f30*/  IMAD.U32 R18, RZ, RZ, UR15 ;  /* 0x0000000fff127e24 */ /* 0x001fc8000f8e00ff */
[----:B------:R0:W1:Y:S03]  /*8f40*/  SYNCS.PHASECHK.TRANS64.TRYWAIT P1, [R18+URZ+-0x8], R17 ;  /* 0xfffff811120075a7 */ /* 0x000066000802017f */
[----:B-1----:R-:W-:Y:S05]  /*8f50*/  @!P1 NANOSLEEP.SYNCS 0x989680 ;  /* 0x009896800000995d */ /* 0x002fea0003900000 */
[----:B------:R-:W1:Y:S02]  /*8f60*/  @!P1 SYNCS.PHASECHK.TRANS64 P1, [R18+URZ+-0x8], R17 ;  /* 0xfffff811120095a7 */ /* 0x000e64000802007f */
[----:B-1----:R-:W-:Y:S05]  /*8f70*/  @!P1 BRA `(.L_x_19) ;  /* 0xfffffffc00ec9947 */ /* 0x002fea000383ffff */
[----:B------:R-:W-:Y:S05]  /*8f80*/  BRA `(.L_x_194) ;  /* 0xffffff8400987947 */ /* 0x000fea000383ffff */
.L_x_24:
[----:B-1----:R-:W-:-:S04]  /*8f90*/  IMAD.U32 R18, RZ, RZ, UR6 ;  /* 0x00000006ff127e24 */ /* 0x002fc8000f8e00ff */
[----:B------:R1:W4:Y:S03]  /*8fa0*/  SYNCS.PHASECHK.TRANS64.TRYWAIT P1, [R18+URZ], R17 ;  /* 0x00000011120075a7 */ /* 0x000326000802017f */
[----:B----4-:R-:W-:Y:S05]  /*8fb0*/  @!P1 NANOSLEEP.SYNCS 0x989680 ;  /* 0x009896800000995d */ /* 0x010fea0003900000 */
[----:B------:R-:W4:Y:S02]  /*8fc0*/  @!P1 SYNCS.PHASECHK.TRANS64 P1, [R18+URZ], R17 ;  /* 0x00000011120095a7 */ /* 0x000f24000802007f */
[----:B----4-:R-:W-:Y:S05]  /*8fd0*/  @!P1 BRA `(.L_x_24) ;  /* 0xfffffffc00ec9947 */ /* 0x010fea000383ffff */
[----:B------:R-:W-:Y:S05]  /*8fe0*/  BRA `(.L_x_23) ;  /* 0xffffff8800c47947 */ /* 0x000fea000383ffff */
.L_x_30:
[----:B-1----:R-:W-:-:S04]  /*8ff0*/  IMAD.U32 R21, RZ, RZ, UR9 ;  /* 0x00000009ff157e24 */ /* 0x002fc8000f8e00ff */
[----:B------:R1:W4:Y:S03]  /*9000*/  SYNCS.PHASECHK.TRANS64.TRYWAIT P1, [R21+URZ], R20 ;  /* 0x00000014150075a7 */ /* 0x000326000802017f */
[----:B----4-:R-:W-:Y:S05]  /*9010*/  @!P1 NANOSLEEP.SYNCS 0x989680 ;  /* 0x009896800000995d */ /* 0x010fea0003900000 */
[----:B------:R-:W4:Y:S02]  /*9020*/  @!P1 SYNCS.PHASECHK.TRANS64 P1, [R21+URZ], R20 ;  /* 0x00000014150095a7 */ /* 0x000f24000802007f */
[----:B----4-:R-:W-:Y:S05]  /*9030*/  @!P1 BRA `(.L_x_30) ;  /* 0xfffffffc00ec9947 */ /* 0x010fea000383ffff */
[----:B------:R-:W-:Y:S05]  /*9040*/  BRA `(.L_x_29) ;  /* 0xffffff9000e87947 */ /* 0x000fea000383ffff */
.L_x_38:
[----:B01--4-:R-:W-:-:S04]  /*9050*/  IMAD.U32 R19, RZ, RZ, UR15 ;  /* 0x0000000fff137e24 */ /* 0x013fc8000f8e00ff */
[----:B------:R0:W1:Y:S03]  /*9060*/  SYNCS.PHASECHK.TRANS64.TRYWAIT P1, [R19+URZ+0x8], R18 ;  /* 0x00000812130075a7 */ /* 0x000066000802017f */
[----:B-1----:R-:W-:Y:S05]  /*9070*/  @!P1 NANOSLEEP.SYNCS 0x989680 ;  /* 0x009896800000995d */ /* 0x002fea0003900000 */
[----:B------:R-:W1:Y:S02]  /*9080*/  @!P1 SYNCS.PHASECHK.TRANS64 P1, [R19+URZ+0x8], R18 ;  /* 0x00000812130095a7 */ /* 0x000e64000802007f */
[----:B-1----:R-:W-:Y:S05]  /*9090*/  @!P1 BRA `(.L_x_38) ;  /* 0xfffffffc00ec9947 */ /* 0x002fea000383ffff */
[----:B------:R-:W-:Y:S05]  /*90a0*/  BRA `(.L_x_195) ;  /* 0xffffffa000387947 */ /* 0x000fea000383ffff */
.L_x_175:
[----:B------:R-:W-:Y:S01]  /*90b0*/  BSSY B1, `(.L_x_196) ;  /* 0x0000006000017945 */ /* 0x000fe20003800000 */
[----:B------:R-:W-:-:S07]  /*90c0*/  IMAD.MOV.U32 R10, RZ, RZ, -0x1 ;  /* 0xffffffffff0a7424 */ /* 0x000fce00078e00ff */
[----:B------:R-:W-:Y:S05]  /*90d0*/  WARPSYNC.COLLECTIVE R10, `(.L_x_197) ;  /* 0x000000000a0c7348 */ /* 0x000fea0003c00000 */
[----:B------:R-:W-:Y:S02]  /*90e0*/  ELECT P1, UR62, PT ;  /* 0x00000000003e782f */ /* 0x000fe40003820000 */
[----:B------:R-:W-:Y:S01]  /*90f0*/  MOV R10, UR62 ;  /* 0x0000003e000a7c02 */ /* 0x000fe20008000f00 */
[----:B------:R-:W-:Y:S10]  /*9100*/  ENDCOLLECTIVE ;  /* 0x000000000000791b */ /* 0x000ff40003800000 */
.L_x_197:
[----:B------:R-:W-:Y:S05]  /*9110*/  BSYNC B1 ;  /* 0x0000000000017941 */ /* 0x000fea0003800000 */
.L_x_196:
[----:B------:R-:W-:Y:S05]  /*9120*/  BRA `(.L_x_198) ;  /* 0xfffffff000207947 */ /* 0x000fea000383ffff */
.L_x_178:
[----:B0-----:R0:W1:Y:S02]  /*9130*/  SYNCS.PHASECHK.TRANS64.TRYWAIT P1, [R19+URZ+0x18], R10 ;  /* 0x0000180a130075a7 */ /* 0x001064000802017f */
[----:B-1----:R-:W-:Y:S05]  /*9140*/  @!P1 NANOSLEEP.SYNCS 0x989680 ;  /* 0x009896800000995d */ /* 0x002fea0003900000 */
[----:B------:R-:W1:Y:S02]  /*9150*/  @!P1 SYNCS.PHASECHK.TRANS64 P1, [R19+URZ+0x18], R10 ;  /* 0x0000180a130095a7 */ /* 0x000e64000802007f */
[----:B-1----:R-:W-:Y:S05]  /*9160*/  @!P1 BRA `(.L_x_178) ;  /* 0xfffffffc00f09947 */ /* 0x002fea000383ffff */
[----:B------:R-:W-:Y:S05]  /*9170*/  BRA `(.L_x_199) ;  /* 0xfffffff0005c7947 */ /* 0x000fea000383ffff */
.L_x_187:
[----:B------:R-:W-:Y:S01]  /*9180*/  BSSY B0, `(.L_x_200) ;  /* 0x0000006000007945 */ /* 0x000fe20003800000 */
[----:B------:R-:W-:-:S07]  /*9190*/  IMAD.MOV.U32 R10, RZ, RZ, -0x1 ;  /* 0xffffffffff0a7424 */ /* 0x000fce00078e00ff */
[----:B------:R-:W-:Y:S05]  /*91a0*/  WARPSYNC.COLLECTIVE R10, `(.L_x_201) ;  /* 0x000000000a0c7348 */ /* 0x000fea0003c00000 */
[----:B------:R-:W-:Y:S02]  /*91b0*/  ELECT P1, UR62, PT ;  /* 0x00000000003e782f */ /* 0x000fe40003820000 */
[----:B------:R-:W-:Y:S01]  /*91c0*/  MOV R10, UR62 ;  /* 0x0000003e000a7c02 */ /* 0x000fe20008000f00 */
[----:B------:R-:W-:Y:S10]  /*91d0*/  ENDCOLLECTIVE ;  /* 0x000000000000791b */ /* 0x000ff40003800000 */
.L_x_201:
[----:B------:R-:W-:Y:S05]  /*91e0*/  BSYNC B0 ;  /* 0x0000000000007941 */ /* 0x000fea0003800000 */
.L_x_200:
[----:B------:R-:W-:Y:S01]  /*91f0*/  PLOP3.LUT P0, PT, P1, PT, PT, 0x80, 0x0 ;  /* 0x000000000000781c */ /* 0x000fe20000f0f070 */
[----:B------:R-:W-:-:S12]  /*9200*/  BRA `(.L_x_202) ;  /* 0xfffffff800b87947 */ /* 0x000fd8000383ffff */
.L_x_191:
[----:B0-----:R0:W1:Y:S02]  /*9210*/  SYNCS.PHASECHK.TRANS64.TRYWAIT P0, [R7+URZ], R2 ;  /* 0x00000002070075a7 */ /* 0x001064000800017f */
[----:B-1----:R-:W-:Y:S05]  /*9220*/  @!P0 NANOSLEEP.SYNCS 0x989680 ;  /* 0x009896800000895d */ /* 0x002fea0003900000 */
[----:B------:R-:W1:Y:S02]  /*9230*/  @!P0 SYNCS.PHASECHK.TRANS64 P0, [R7+URZ], R2 ;  /* 0x00000002070085a7 */ /* 0x000e64000800007f */
[----:B-1----:R-:W-:Y:S05]  /*9240*/  @!P0 BRA `(.L_x_191) ;  /* 0xfffffffc00f08947 */ /* 0x002fea000383ffff */
[----:B------:R-:W-:Y:S05]  /*9250*/  BRA `(.L_x_203) ;  /* 0xfffffff800f87947 */ /* 0x000fea000383ffff */
.L_x_192:
[----:B0-----:R0:W1:Y:S02]  /*9260*/  SYNCS.PHASECHK.TRANS64.TRYWAIT P0, [R6+URZ], R5 ;  /* 0x00000005060075a7 */ /* 0x001064000800017f */
[----:B-1----:R-:W-:Y:S05]  /*9270*/  @!P0 NANOSLEEP.SYNCS 0x989680 ;  /* 0x009896800000895d */ /* 0x002fea0003900000 */
[----:B------:R-:W1:Y:S02]  /*9280*/  @!P0 SYNCS.PHASECHK.TRANS64 P0, [R6+URZ], R5 ;  /* 0x00000005060085a7 */ /* 0x000e64000800007f */
[----:B-1----:R-:W-:Y:S05]  /*9290*/  @!P0 BRA `(.L_x_192) ;  /* 0xfffffffc00f08947 */ /* 0x002fea000383ffff */
[----:B------:R-:W-:Y:S05]  /*92a0*/  BRA `(.L_x_204) ;  /* 0xfffffffc00007947 */ /* 0x000fea000383ffff */
.L_x_205:
[----:B------:R-:W-:-:S00]  /*92b0*/  BRA `(.L_x_205) ;  /* 0xfffffffc00fc7947 */ /* 0x000fc0000383ffff */
[----:B------:R-:W-:-:S00]  /*92c0*/  NOP ;  /* 0x0000000000007918 */ /* 0x000fc00000000000 */
        /* <DEDUP_REMOVED lines=11> */
.L_x_206:


//--------------------- .nv.shared._ZN7cutlass13device_kernelINS_4gemm6kernel13GemmUniversalIN4cute5tupleIJiiiiEEENS1_10collective13CollectiveMmaINS1_37MainloopSm90TmaGmmaWarpSpecializedFP8ILi3ENS5_IJNS4_1CILi1EEENSA_ILi2EEESB_EEENS1_32KernelTmaWarpSpecializedPingpongEEENS5_IJNSA_ILi64EEENSA_ILi128EEENSA_ILi32EEEEEENS_12float_e5m2_tENS5_IJlSB_lEEESK_SL_NS4_8TiledMMAINS4_8MMA_AtomIJNS4_4SM904GMMA31MMA_64x128x32_F32E5M2E5M2_SS_TNILNSP_7ScaleInE1ELSR_1EEEEEENS4_6LayoutINS5_IJSB_SB_SB_EEENS5_IJNSA_ILi0EEESW_SW_EEEEENS5_IJNS4_10UnderscoreESZ_SZ_EEEEENS4_23SM90_TMA_LOAD_MULTICASTENS4_14ComposedLayoutINS4_7SwizzleILi1ELi4ELi3EEENS4_18smem_ptr_flag_bitsILi8EEENSU_INS5_IJNSA_ILi8EEESI_EEENS5_IJSI_SB_EEEEEEEvNS4_8identityENS4_13SM90_TMA_LOADES1C_vS1D_EENS_8epilogue10collective6detail29Sm90TmaWarpSpecializedAdapterINS1H_15DefaultEpilogueISK_SL_SL_NS1G_6thread17LinearCombinationISK_Li1EffLNS1L_9ScaleType4KindE0ELNS_15FloatRoundStyleE2ESK_EENS1_15EpilogueDefaultEEEEEvvEEEEvNT_6ParamsE --------------------------
	.section	.nv.shared._ZN7cutlass13device_kernelINS_4gemm6kernel13GemmUniversalIN4cute5tupleIJiiiiEEENS1_10collective13CollectiveMmaINS1_37MainloopSm90TmaGmmaWarpSpecializedFP8ILi3ENS5_IJNS4_1CILi1EEENSA_ILi2EEESB_EEENS1_32KernelTmaWarpSpecializedPingpongEEENS5_IJNSA_ILi64EEENSA_ILi128EEENSA_ILi32EEEEEENS_12float_e5m2_tENS5_IJlSB_lEEESK_SL_NS4_8TiledMMAINS4_8MMA_AtomIJNS4_4SM904GMMA31MMA_64x128x32_F32E5M2E5M2_SS_TNILNSP_7ScaleInE1ELSR_1EEEEEENS4_6LayoutINS5_IJSB_SB_SB_EEENS5_IJNSA_ILi0EEESW_SW_EEEEENS5_IJNS4_10UnderscoreESZ_SZ_EEEEENS4_23SM90_TMA_LOAD_MULTICASTENS4_14ComposedLayoutINS4_7SwizzleILi1ELi4ELi3EEENS4_18smem_ptr_flag_bitsILi8EEENSU_INS5_IJNSA_ILi8EEESI_EEENS5_IJSI_SB_EEEEEEEvNS4_8identityENS4_13SM90_TMA_LOADES1C_vS1D_EENS_8epilogue10collective6detail29Sm90TmaWarpSpecializedAdapterINS1H_15DefaultEpilogueISK_SL_SL_NS1G_6thread17LinearCombinationISK_Li1EffLNS1L_9ScaleType4KindE0ELNS_15FloatRoundStyleE2ESK_EENS1_15EpilogueDefaultEEEEEvvEEEEvNT_6ParamsE,"aw",@nobits
	.sectionflags	@""
	.align	16
	.zero		1024


//--------------------- .nv.shared.reserved.0     --------------------------
	.section	.nv.shared.reserved.0,"aw",@nobits
	.weak		__nv_reservedSMEM_offset_0_alias
	.size		__nv_reservedSMEM_offset_0_alias, 0, 0
	.other		__nv_reservedSMEM_offset_0_alias,@"STO_CUDA_RESERVED_SHARED STV_DEFAULT"
__nv_reservedSMEM_offset_0_alias:
	.zero		0


//--------------------- .nv.global                --------------------------
	.section	.nv.global,"aw",@nobits
.nv.global:
	.type		_ZN39_INTERNAL_489c7fe4_4_k_cu_186259a3_42864cute1_E,@object
	.size		_ZN39_INTERNAL_489c7fe4_4_k_cu_186259a3_42864cute1_E,(_ZN39_INTERNAL_489c7fe4_4_k_cu_186259a3_42864cuda3std3__45__cpo6cbeginE - _ZN39_INTERNAL_489c7fe4_4_k_cu_186259a3_42864cute1_E)
_ZN39_INTERNAL_489c7fe4_4_k_cu_186259a3_42864cute1_E:
	.zero		1
	.type		_ZN39_INTERNAL_489c7fe4_4_k_cu_186259a3_42864cuda3std3__45__cpo6cbeginE,@object
	.size		_ZN39_INTERNAL_489c7fe4_4_k_cu_186259a3_42864cuda3std3__45__cpo6cbeginE,(_ZN39_INTERNAL_489c7fe4_4_k_cu_186259a3_42864cuda3std3__48in_placeE - _ZN39_INTERNAL_489c7fe4_4_k_cu_186259a3_42864cuda3std3__45__cpo6cbeginE)
_ZN39_INTERNAL_489c7fe4_4_k_cu_186259a3_42864cuda3std3__45__cpo6cbeginE:
	.zero		1
	.type		_ZN39_INTERNAL_489c7fe4_4_k_cu_186259a3_42864cuda3std3__48in_placeE,@object
	.size		_ZN39_INTERNAL_489c7fe4_4_k_cu_186259a3_42864cuda3std3__48in_placeE,(_ZN39_INTERNAL_489c7fe4_4_k_cu_186259a3_42864cuda3std6ranges3__45__cpo9iter_moveE - _ZN39_INTERNAL_489c7fe4_4_k_cu_186259a3_42864cuda3std3__48in_placeE)
_ZN39_INTERNAL_489c7fe4_4_k_cu_186259a3_42864cuda3std3__48in_placeE:
	.zero		1
	.type		_ZN39_INTERNAL_489c7fe4_4_k_cu_186259a3_42864cuda3std6ranges3__45__cpo9iter_moveE,@object
	.size		_ZN39_INTERNAL_489c7fe4_4_k_cu_186259a3_42864cuda3std6ranges3__45__cpo9iter_moveE,(_ZN39_INTERNAL_489c7fe4_4_k_cu_186259a3_42864cuda3std3__45__cpo5beginE - _ZN39_INTERNAL_489c7fe4_4_k_cu_186259a3_42864cuda3std6ranges3__45__cpo9iter_moveE)
_ZN39_INTERNAL_489c7fe4_4_k_cu_186259a3_42864cuda3std6ranges3__45__cpo9iter_moveE:
	.zero		1
	.type		_ZN39_INTERNAL_489c7fe4_4_k_cu_186259a3_42864cuda3std3__45__cpo5beginE,@object
	.size		_ZN39_INTERNAL_489c7fe4_4_k_cu_186259a3_42864cuda3std3__45__cpo5beginE,(_ZN39_INTERNAL_489c7fe4_4_k_cu_186259a3_42864cuda3std3__441_GLOBAL__N__489c7fe4_4_k_cu_186259a3_42866ignoreE - _ZN39_INTERNAL_489c7fe4_4_k_cu_186259a3_42864cuda3std3__45__cpo5beginE)
_ZN39_INTERNAL_489c7fe4_4_k_cu_186259a3_42864cuda3std3__45__cpo5beginE:
	.zero		1
	.type		_ZN39_INTERNAL_489c7fe4_4_k_cu_186259a3_42864cuda3std3__441_GLOBAL__N__489c7fe4_4_k_cu_186259a3_42866ignoreE,@object
	.size		_ZN39_INTERNAL_489c7fe4_4_k_cu_186259a3_42864cuda3std3__441_GLOBAL__N__489c7fe4_4_k_cu_186259a3_42866ignoreE,(_ZN39_INTERNAL_489c7fe4_4_k_cu_186259a3_42864cute7productE - _ZN39_INTERNAL_489c7fe4_4_k_cu_186259a3_42864cuda3std3__441_GLOBAL__N__489c7fe4_4_k_cu_186259a3_42866ignoreE)
_ZN39_INTERNAL_489c7fe4_4_k_cu_186259a3_42864cuda3std3__441_GLOBAL__N__489c7fe4_4_k_cu_186259a3_42866ignoreE:
	.zero		1
	.type		_ZN39_INTERNAL_489c7fe4_4_k_cu_186259a3_42864cute7productE,@object
	.size		_ZN39_INTERNAL_489c7fe4_4_k_cu_186259a3_42864cute7productE,(_ZN39_INTERNAL_489c7fe4_4_k_cu_186259a3_42864cuda3std3__45__cpo3endE - _ZN39_INTERNAL_489c7fe4_4_k_cu_186259a3_42864cute7productE)
_ZN39_INTERNAL_489c7fe4_4_k_cu_186259a3_42864cute7productE:
	.zero		1
	.type		_ZN39_INTERNAL_489c7fe4_4_k_cu_186259a3_42864cuda3std3__45__cpo3endE,@object
	.size		_ZN39_INTERNAL_489c7fe4_4_k_cu_186259a3_42864cuda3std3__45__cpo3endE,(_ZN39_INTERNAL_489c7fe4_4_k_cu_186259a3_42864cuda3std3__419piecewise_constructE - _ZN39_INTERNAL_489c7fe4_4_k_cu_186259a3_42864cuda3std3__45__cpo3endE)
_ZN39_INTERNAL_489c7fe4_4_k_cu_186259a3_42864cuda3std3__45__cpo3endE:
	.zero		1
	.type		_ZN39_INTERNAL_489c7fe4_4_k_cu_186259a3_42864cuda3std3__419piecewise_constructE,@object
	.size		_ZN39_INTERNAL_489c7fe4_4_k_cu_186259a3_42864cuda3std3__419piecewise_constructE,(_ZN39_INTERNAL_489c7fe4_4_k_cu_186259a3_42864cuda3std3__45__cpo4cendE - _ZN39_INTERNAL_489c7fe4_4_k_cu_186259a3_42864cuda3std3__419piecewise_constructE)
_ZN39_INTERNAL_489c7fe4_4_k_cu_186259a3_42864cuda3std3__419piecewise_constructE:
	.zero		1
	.type		_ZN39_INTERNAL_489c7fe4_4_k_cu_186259a3_42864cuda3std3__45__cpo4cendE,@object
	.size		_ZN39_INTERNAL_489c7fe4_4_k_cu_186259a3_42864cuda3std3__45__cpo4cendE,(_ZN39_INTERNAL_489c7fe4_4_k_cu_186259a3_42864cuda3std6ranges3__45__cpo4swapE - _ZN39_INTERNAL_489c7fe4_4_k_cu_186259a3_42864cuda3std3__45__cpo4cendE)
_ZN39_INTERNAL_489c7fe4_4_k_cu_186259a3_42864cuda3std3__45__cpo4cendE:
	.zero		1
	.type		_ZN39_INTERNAL_489c7fe4_4_k_cu_186259a3_42864cuda3std6ranges3__45__cpo4swapE,@object
	.size		_ZN39_INTERNAL_489c7fe4_4_k_cu_186259a3_42864cuda3std6ranges3__45__cpo4swapE,(.L_7 - _ZN39_INTERNAL_489c7fe4_4_k_cu_186259a3_42864cuda3std6ranges3__45__cpo4swapE)
_ZN39_INTERNAL_489c7fe4_4_k_cu_186259a3_42864cuda3std6ranges3__45__cpo4swapE:
	.zero		1
.L_7:


//--------------------- .nv.constant0._ZN7cutlass13device_kernelINS_4gemm6kernel13GemmUniversalIN4cute5tupleIJiiiiEEENS1_10collective13CollectiveMmaINS1_37MainloopSm90TmaGmmaWarpSpecializedFP8ILi3ENS5_IJNS4_1CILi1EEENSA_ILi2EEESB_EEENS1_32KernelTmaWarpSpecializedPingpongEEENS5_IJNSA_ILi64EEENSA_ILi128EEENSA_ILi32EEEEEENS_12float_e5m2_tENS5_IJlSB_lEEESK_SL_NS4_8TiledMMAINS4_8MMA_AtomIJNS4_4SM904GMMA31MMA_64x128x32_F32E5M2E5M2_SS_TNILNSP_7ScaleInE1ELSR_1EEEEEENS4_6LayoutINS5_IJSB_SB_SB_EEENS5_IJNSA_ILi0EEESW_SW_EEEEENS5_IJNS4_10UnderscoreESZ_SZ_EEEEENS4_23SM90_TMA_LOAD_MULTICASTENS4_14ComposedLayoutINS4_7SwizzleILi1ELi4ELi3EEENS4_18smem_ptr_flag_bitsILi8EEENSU_INS5_IJNSA_ILi8EEESI_EEENS5_IJSI_SB_EEEEEEEvNS4_8identityENS4_13SM90_TMA_LOADES1C_vS1D_EENS_8epilogue10collective6detail29Sm90TmaWarpSpecializedAdapterINS1H_15DefaultEpilogueISK_SL_SL_NS1G_6thread17LinearCombinationISK_Li1EffLNS1L_9ScaleType4KindE0ELNS_15FloatRoundStyleE2ESK_EENS1_15EpilogueDefaultEEEEEvvEEEEvNT_6ParamsE --------------------------
	.section	.nv.constant0._ZN7cutlass13device_kernelINS_4gemm6kernel13GemmUniversalIN4cute5tupleIJiiiiEEENS1_10collective13CollectiveMmaINS1_37MainloopSm90TmaGmmaWarpSpecializedFP8ILi3ENS5_IJNS4_1CILi1EEENSA_ILi2EEESB_EEENS1_32KernelTmaWarpSpecializedPingpongEEENS5_IJNSA_ILi64EEENSA_ILi128EEENSA_ILi32EEEEEENS_12float_e5m2_tENS5_IJlSB_lEEESK_SL_NS4_8TiledMMAINS4_8MMA_AtomIJNS4_4SM904GMMA31MMA_64x128x32_F32E5M2E5M2_SS_TNILNSP_7ScaleInE1ELSR_1EEEEEENS4_6LayoutINS5_IJSB_SB_SB_EEENS5_IJNSA_ILi0EEESW_SW_EEEEENS5_IJNS4_10UnderscoreESZ_SZ_EEEEENS4_23SM90_TMA_LOAD_MULTICASTENS4_14ComposedLayoutINS4_7SwizzleILi1ELi4ELi3EEENS4_18smem_ptr_flag_bitsILi8EEENSU_INS5_IJNSA_ILi8EEESI_EEENS5_IJSI_SB_EEEEEEEvNS4_8identityENS4_13SM90_TMA_LOADES1C_vS1D_EENS_8epilogue10collective6detail29Sm90TmaWarpSpecializedAdapterINS1H_15DefaultEpilogueISK_SL_SL_NS1G_6thread17LinearCombinationISK_Li1EffLNS1L_9ScaleType4KindE0ELNS_15FloatRoundStyleE2ESK_EENS1_15EpilogueDefaultEEEEEvvEEEEvNT_6ParamsE,"a",@progbits
	.sectionflags	@""
	.align	4
.nv.constant0._ZN7cutlass13device_kernelINS_4gemm6kernel13GemmUniversalIN4cute5tupleIJiiiiEEENS1_10collective13CollectiveMmaINS1_37MainloopSm90TmaGmmaWarpSpecializedFP8ILi3ENS5_IJNS4_1CILi1EEENSA_ILi2EEESB_EEENS1_32KernelTmaWarpSpecializedPingpongEEENS5_IJNSA_ILi64EEENSA_ILi128EEENSA_ILi32EEEEEENS_12float_e5m2_tENS5_IJlSB_lEEESK_SL_NS4_8TiledMMAINS4_8MMA_AtomIJNS4_4SM904GMMA31MMA_64x128x32_F32E5M2E5M2_SS_TNILNSP_7ScaleInE1ELSR_1EEEEEENS4_6LayoutINS5_IJSB_SB_SB_EEENS5_IJNSA_ILi0EEESW_SW_EEEEENS5_IJNS4_10UnderscoreESZ_SZ_EEEEENS4_23SM90_TMA_LOAD_MULTICASTENS4_14ComposedLayoutINS4_7SwizzleILi1ELi4ELi3EEENS4_18smem_ptr_flag_bitsILi8EEENSU_INS5_IJNSA_ILi8EEESI_EEENS5_IJSI_SB_EEEEEEEvNS4_8identityENS4_13SM90_TMA_LOADES1C_vS1D_EENS_8epilogue10collective6detail29Sm90TmaWarpSpecializedAdapterINS1H_15DefaultEpilogueISK_SL_SL_NS1G_6thread17LinearCombinationISK_Li1EffLNS1L_9ScaleType4KindE0ELNS_15FloatRoundStyleE2ESK_EENS1_15EpilogueDefaultEEEEEvvEEEEvNT_6ParamsE:
	.zero		1664


//--------------------- SYMBOLS --------------------------

	.type		.nv.reservedSmem.offset0,@object
	.size		.nv.reservedSmem.offset0,0x4
